# CuTe-DSL kernel — source=cudnn_frontend_dsl family=grouped_gemm_swiglu
# config = {"ab_dtype": "Float4E2M1FN", "sf_vec": 16, "d_dtype": "Float4E2M1FN", "vector_f32": true, "mma_mn": [128, 256], "cluster_mn": [1, 1]}


// ===== COMPILED SASS (sm_100a) =====

	.target	sm_100a

	.elftype	@"ET_EXEC"


//--------------------- .note.nv.tkinfo           --------------------------
	.section	.note.nv.tkinfo,"",@"SHT_NOTE"
	.sectionflags	@"SHF_NOTE_NV_TKINFO"
	.tkinfo
        /*0018*/ 	.word	0x00000081
        /*0030*/ 	.string	""
        /*0030*/ 	.string	"ptxas"
        /*0030*/ 	.string	"Cuda compilation tools, release 12.9, V12.9.83"
        /*0030*/ 	.string	"Build system must define TOOLS_VERSION_EXTENDED"
        /*0030*/ 	.string	"-O 3 -arch sm_100a "



//--------------------- .note.nv.cuver            --------------------------
	.section	.note.nv.cuver,"",@"SHT_NOTE"
	.sectionflags	@"SHF_NOTE_NV_CUVER"
        /*0018*/ 	.short	0x0001
        /*001a*/ 	.short	0x0064
        /*001c*/ 	.short	0x0001
        /*001e*/ 	.short	0x0000
        /*0020*/ 	.short	0x0001
        /*0022*/ 	.short	0x0000


//--------------------- .nv.info                  --------------------------
	.section	.nv.info,"",@"SHT_CUDA_INFO"
	.align	4


	//----- nvinfo : EIATTR_REGCOUNT
	.align		4
        /*0000*/ 	.byte	0x04, 0x2f
        /*0002*/ 	.short	(.L_4 - .L_3)
	.align		4
.L_3:
        /*0004*/ 	.word	index@(kernel_cutlass_kernel_cudnngrouped_gemmgrouped_gemm_swiglugrouped_gemm_swiglu_quantBlockScaledContiguousGroupedGemmKernel_object_at__TiledMMA_ThrLayoutVMNK11110000_PermutationMNK____MMAAt_0)
        /*0008*/ 	.word	0x00000083


	//----- nvinfo : EIATTR_FRAME_SIZE
	.align		4
.L_4:
        /*000c*/ 	.byte	0x04, 0x11
        /*000e*/ 	.short	(.L_6 - .L_5)
	.align		4
.L_5:
        /*0010*/ 	.word	index@($__internal_2_$__cuda_sm10x_tcgen05_guardrail_trap_unallocated_columns_being_dealloced)
        /*0014*/ 	.word	0x00000000


	//----- nvinfo : EIATTR_FRAME_SIZE
	.align		4
.L_6:
        /*0018*/ 	.byte	0x04, 0x11
        /*001a*/ 	.short	(.L_8 - .L_7)
	.align		4
.L_7:
        /*001c*/ 	.word	index@($__internal_1_$__cuda_sm10x_tcgen05_guardrail_trap_phase_invalid_during_alloc)
        /*0020*/ 	.word	0x00000000


	//----- nvinfo : EIATTR_FRAME_SIZE
	.align		4
.L_8:
        /*0024*/ 	.byte	0x04, 0x11
        /*0026*/ 	.short	(.L_10 - .L_9)
	.align		4
.L_9:
        /*0028*/ 	.word	index@($__internal_0_$__cuda_sm10x_tcgen05_guardrail_trap_col_being_dealloced_not_returned_by_alloc)
        /*002c*/ 	.word	0x00000000


	//----- nvinfo : EIATTR_FRAME_SIZE
	.align		4
.L_10:
        /*0030*/ 	.byte	0x04, 0x11
        /*0032*/ 	.short	(.L_12 - .L_11)
	.align		4
.L_11:
        /*0034*/ 	.word	index@(kernel_cutlass_kernel_cudnngrouped_gemmgrouped_gemm_swiglugrouped_gemm_swiglu_quantBlockScaledContiguousGroupedGemmKernel_object_at__TiledMMA_ThrLayoutVMNK11110000_PermutationMNK____MMAAt_0)
        /*0038*/ 	.word	0x00000000


	//----- nvinfo : EIATTR_MIN_STACK_SIZE
	.align		4
.L_12:
        /*003c*/ 	.byte	0x04, 0x12
        /*003e*/ 	.short	(.L_14 - .L_13)
	.align		4
.L_13:
        /*0040*/ 	.word	index@(kernel_cutlass_kernel_cudnngrouped_gemmgrouped_gemm_swiglugrouped_gemm_swiglu_quantBlockScaledContiguousGroupedGemmKernel_object_at__TiledMMA_ThrLayoutVMNK11110000_PermutationMNK____MMAAt_0)
        /*0044*/ 	.word	0x00000000
.L_14:


//--------------------- .nv.info.kernel_cutlass_kernel_cudnngrouped_gemmgrouped_gemm_swiglugrouped_gemm_swiglu_quantBlockScaledContiguousGroupedGemmKernel_object_at__TiledMMA_ThrLayoutVMNK11110000_PermutationMNK____MMAAt_0 --------------------------
	.section	.nv.info.kernel_cutlass_kernel_cudnngrouped_gemmgrouped_gemm_swiglugrouped_gemm_swiglu_quantBlockScaledContiguousGroupedGemmKernel_object_at__TiledMMA_ThrLayoutVMNK11110000_PermutationMNK____MMAAt_0,"",@"SHT_CUDA_INFO"
	.sectionflags	@""
	.align	4


	//----- nvinfo : EIATTR_CUDA_API_VERSION
	.align		4
        /*0000*/ 	.byte	0x04, 0x37
        /*0002*/ 	.short	(.L_16 - .L_15)
.L_15:
        /*0004*/ 	.word	0x00000081


	//----- nvinfo : EIATTR_KPARAM_INFO
	.align		4
.L_16:
        /*0008*/ 	.byte	0x04, 0x17
        /*000a*/ 	.short	(.L_18 - .L_17)
.L_17:
        /*000c*/ 	.word	0x00000000
        /*0010*/ 	.short	0x000f
        /*0012*/ 	.short	0x03f8
        /*0014*/ 	.byte	0x00, 0xf0, 0x31, 0x00


	//----- nvinfo : EIATTR_KPARAM_INFO
	.align		4
.L_18:
        /*0018*/ 	.byte	0x04, 0x17
        /*001a*/ 	.short	(.L_20 - .L_19)
.L_19:
        /*001c*/ 	.word	0x00000000
        /*0020*/ 	.short	0x000e
        /*0022*/ 	.short	0x03ec
        /*0024*/ 	.byte	0x00, 0xf0, 0x31, 0x00


	//----- nvinfo : EIATTR_KPARAM_INFO
	.align		4
.L_20:
        /*0028*/ 	.byte	0x04, 0x17
        /*002a*/ 	.short	(.L_22 - .L_21)
.L_21:
        /*002c*/ 	.word	0x00000000
        /*0030*/ 	.short	0x000d
        /*0032*/ 	.short	0x03e0
        /*0034*/ 	.byte	0x00, 0xf0, 0x31, 0x00


	//----- nvinfo : EIATTR_KPARAM_INFO
	.align		4
.L_22:
        /*0038*/ 	.byte	0x04, 0x17
        /*003a*/ 	.short	(.L_24 - .L_23)
.L_23:
        /*003c*/ 	.word	0x00000000
        /*0040*/ 	.short	0x000c
        /*0042*/ 	.short	0x03d8
        /*0044*/ 	.byte	0x00, 0xf0, 0x21, 0x00


	//----- nvinfo : EIATTR_KPARAM_INFO
	.align		4
.L_24:
        /*0048*/ 	.byte	0x04, 0x17
        /*004a*/ 	.short	(.L_26 - .L_25)
.L_25:
        /*004c*/ 	.word	0x00000000
        /*0050*/ 	.short	0x000b
        /*0052*/ 	.short	0x03d0
        /*0054*/ 	.byte	0x00, 0xf0, 0x21, 0x00


	//----- nvinfo : EIATTR_KPARAM_INFO
	.align		4
.L_26:
        /*0058*/ 	.byte	0x04, 0x17
        /*005a*/ 	.short	(.L_28 - .L_27)
.L_27:
        /*005c*/ 	.word	0x00000000
        /*0060*/ 	.short	0x000a
        /*0062*/ 	.short	0x03c8
        /*0064*/ 	.byte	0x00, 0xf0, 0x21, 0x00


	//----- nvinfo : EIATTR_KPARAM_INFO
	.align		4
.L_28:
        /*0068*/ 	.byte	0x04, 0x17
        /*006a*/ 	.short	(.L_30 - .L_29)
.L_29:
        /*006c*/ 	.word	0x00000000
        /*0070*/ 	.short	0x0009
        /*0072*/ 	.short	0x03c0
        /*0074*/ 	.byte	0x00, 0xf0, 0x21, 0x00


	//----- nvinfo : EIATTR_KPARAM_INFO
	.align		4
.L_30:
        /*0078*/ 	.byte	0x04, 0x17
        /*007a*/ 	.short	(.L_32 - .L_31)
.L_31:
        /*007c*/ 	.word	0x00000000
        /*0080*/ 	.short	0x0008
        /*0082*/ 	.short	0x0340
        /*0084*/ 	.byte	0x00, 0xf0, 0x01, 0x02


	//----- nvinfo : EIATTR_KPARAM_INFO
	.align		4
.L_32:
        /*0088*/ 	.byte	0x04, 0x17
        /*008a*/ 	.short	(.L_34 - .L_33)
.L_33:
        /*008c*/ 	.word	0x00000000
        /*0090*/ 	.short	0x0007
        /*0092*/ 	.short	0x02c0
        /*0094*/ 	.byte	0x00, 0xf0, 0x01, 0x02


	//----- nvinfo : EIATTR_KPARAM_INFO
	.align		4
.L_34:
        /*0098*/ 	.byte	0x04, 0x17
        /*009a*/ 	.short	(.L_36 - .L_35)
.L_35:
        /*009c*/ 	.word	0x00000000
        /*00a0*/ 	.short	0x0006
        /*00a2*/ 	.short	0x0240
        /*00a4*/ 	.byte	0x00, 0xf0, 0x01, 0x02


	//----- nvinfo : EIATTR_KPARAM_INFO
	.align		4
.L_36:
        /*00a8*/ 	.byte	0x04, 0x17
        /*00aa*/ 	.short	(.L_38 - .L_37)
.L_37:
        /*00ac*/ 	.word	0x00000000
        /*00b0*/ 	.short	0x0005
        /*00b2*/ 	.short	0x01c0
        /*00b4*/ 	.byte	0x00, 0xf0, 0x01, 0x02


	//----- nvinfo : EIATTR_KPARAM_INFO
	.align		4
.L_38:
        /*00b8*/ 	.byte	0x04, 0x17
        /*00ba*/ 	.short	(.L_40 - .L_39)
.L_39:
        /*00bc*/ 	.word	0x00000000
        /*00c0*/ 	.short	0x0004
        /*00c2*/ 	.short	0x0140
        /*00c4*/ 	.byte	0x00, 0xf0, 0x01, 0x02


	//----- nvinfo : EIATTR_KPARAM_INFO
	.align		4
.L_40:
        /*00c8*/ 	.byte	0x04, 0x17
        /*00ca*/ 	.short	(.L_42 - .L_41)
.L_41:
        /*00cc*/ 	.word	0x00000000
        /*00d0*/ 	.short	0x0003
        /*00d2*/ 	.short	0x00c0
        /*00d4*/ 	.byte	0x00, 0xf0, 0x01, 0x02


	//----- nvinfo : EIATTR_KPARAM_INFO
	.align		4
.L_42:
        /*00d8*/ 	.byte	0x04, 0x17
        /*00da*/ 	.short	(.L_44 - .L_43)
.L_43:
        /*00dc*/ 	.word	0x00000000
        /*00e0*/ 	.short	0x0002
        /*00e2*/ 	.short	0x0040
        /*00e4*/ 	.byte	0x00, 0xf0, 0x01, 0x02


	//----- nvinfo : EIATTR_KPARAM_INFO
	.align		4
.L_44:
        /*00e8*/ 	.byte	0x04, 0x17
        /*00ea*/ 	.short	(.L_46 - .L_45)
.L_45:
        /*00ec*/ 	.word	0x00000000
        /*00f0*/ 	.short	0x0001
        /*00f2*/ 	.short	0x000c
        /*00f4*/ 	.byte	0x00, 0xf0, 0x31, 0x00


	//----- nvinfo : EIATTR_KPARAM_INFO
	.align		4
.L_46:
        /*00f8*/ 	.byte	0x04, 0x17
        /*00fa*/ 	.short	(.L_48 - .L_47)
.L_47:
        /*00fc*/ 	.word	0x00000000
        /*0100*/ 	.short	0x0000
        /*0102*/ 	.short	0x0000
        /*0104*/ 	.byte	0x00, 0xf0, 0x31, 0x00


	//----- nvinfo : EIATTR_AT_ENTRY_FRAGMENTS
	.align		4
.L_48:
        /*0108*/ 	.byte	0x04, 0x4f
        /*010a*/ 	.short	(.L_50 - .L_49)


	//   ....[0]....
.L_49:
        /*010c*/ 	.word	0x00000004


	//----- nvinfo : EIATTR_RESERVED_SMEM_USED
	.align		4
.L_50:
        /*0110*/ 	.byte	0x01, 0x41
	.zero		2


	//----- nvinfo : EIATTR_SPARSE_MMA_MASK
	.align		4
        /*0114*/ 	.byte	0x03, 0x50
        /*0116*/ 	.short	0x0000


	//----- nvinfo : EIATTR_TCGEN05_1CTA_USED
	.align		4
        /*0118*/ 	.byte	0x01, 0x51
	.zero		2


	//----- nvinfo : EIATTR_MAXREG_COUNT
	.align		4
        /*011c*/ 	.byte	0x03, 0x1b
        /*011e*/ 	.short	0x00ff


	//----- nvinfo : EIATTR_NUM_BARRIERS
	.align		4
        /*0120*/ 	.byte	0x02, 0x4c
        /*0122*/ 	.byte	0x05
	.zero		1


	//----- nvinfo : EIATTR_INT_WARP_WIDE_INSTR_OFFSETS
	.align		4
        /*0124*/ 	.byte	0x04, 0x31
        /*0126*/ 	.short	(.L_52 - .L_51)


	//   ....[0]....
.L_51:
        /*0128*/ 	.word	0x00004650


	//   ....[1]....
        /*012c*/ 	.word	0x00004690


	//----- nvinfo : EIATTR_COOP_GROUP_MASK_REGIDS
	.align		4
.L_52:
        /*0130*/ 	.byte	0x04, 0x29
        /*0132*/ 	.short	(.L_54 - .L_53)


	//   ....[0]....
.L_53:
        /*0134*/ 	.word	0xffffffff


	//   ....[1]....
        /*0138*/ 	.word	0xffffffff


	//   ....[2]....
        /*013c*/ 	.word	0xffffffff


	//   ....[3]....
        /*0140*/ 	.word	0xffffffff


	//   ....[4]....
        /*0144*/ 	.word	0xffffffff


	//   ....[5]....
        /*0148*/ 	.word	0xffffffff


	//   ....[6]....
        /*014c*/ 	.word	0xffffffff


	//   ....[7]....
        /*0150*/ 	.word	0xffffffff


	//   ....[8]....
        /*0154*/ 	.word	0xffffffff


	//----- nvinfo : EIATTR_COOP_GROUP_INSTR_OFFSETS
	.align		4
.L_54:
        /*0158*/ 	.byte	0x04, 0x28
        /*015a*/ 	.short	(.L_56 - .L_55)


	//   ....[0]....
.L_55:
        /*015c*/ 	.word	0x000000b0


	//   ....[1]....
        /*0160*/ 	.word	0x00000910


	//   ....[2]....
        /*0164*/ 	.word	0x00000b50


	//   ....[3]....
        /*0168*/ 	.word	0x00000bb0


	//   ....[4]....
        /*016c*/ 	.word	0x000024e0


	//   ....[5]....
        /*0170*/ 	.word	0x000027a0


	//   ....[6]....
        /*0174*/ 	.word	0x00004290


	//   ....[7]....
        /*0178*/ 	.word	0x000044f0


	//   ....[8]....
        /*017c*/ 	.word	0x00004740


	//----- nvinfo : EIATTR_VRC_CTA_INIT_COUNT
	.align		4
.L_56:
        /*0180*/ 	.byte	0x02, 0x4a
        /*0182*/ 	.byte	0x80
	.zero		1


	//----- nvinfo : EIATTR_MBARRIER_INSTR_OFFSETS
	.align		4
        /*0184*/ 	.byte	0x04, 0x39
        /*0186*/ 	.short	(.L_58 - .L_57)


	//   ....[0]....
.L_57:
        /*0188*/ 	.word	0x00000330
        /*018c*/ 	.word	0x000000ff
        /*0190*/ 	.word	0x00000000
        /*0194*/ 	.short	0x0100
        /*0196*/ 	.byte	0x04
	.zero		1


	//   ....[1]....
        /*0198*/ 	.word	0x00000340
        /*019c*/ 	.word	0x000000ff
        /*01a0*/ 	.word	0x00000008
        /*01a4*/ 	.short	0x0100
        /*01a6*/ 	.byte	0x04
	.zero		1


	//   ....[2]....
        /*01a8*/ 	.word	0x00000350
        /*01ac*/ 	.word	0x000000ff
        /*01b0*/ 	.word	0x00000010
        /*01b4*/ 	.short	0x0100
        /*01b6*/ 	.byte	0x04
	.zero		1


	//   ....[3]....
        /*01b8*/ 	.word	0x00000360
        /*01bc*/ 	.word	0x000000ff
        /*01c0*/ 	.word	0x00000018
        /*01c4*/ 	.short	0x0100
        /*01c6*/ 	.byte	0x04
	.zero		1


	//   ....[4]....
        /*01c8*/ 	.word	0x00000370
        /*01cc*/ 	.word	0x000000ff
        /*01d0*/ 	.word	0x00000020
        /*01d4*/ 	.short	0x0100
        /*01d6*/ 	.byte	0x04
	.zero		1


	//   ....[5]....
        /*01d8*/ 	.word	0x00000380
        /*01dc*/ 	.word	0x000000ff
        /*01e0*/ 	.word	0x00000028
        /*01e4*/ 	.short	0x0100
        /*01e6*/ 	.byte	0x04
	.zero		1


	//   ....[6]....
        /*01e8*/ 	.word	0x00000490
        /*01ec*/ 	.word	0x000000ff
        /*01f0*/ 	.word	0x00000030
        /*01f4*/ 	.short	0x0100
        /*01f6*/ 	.byte	0x04
	.zero		1


	//   ....[7]....
        /*01f8*/ 	.word	0x000004a0
        /*01fc*/ 	.word	0x000000ff
        /*0200*/ 	.word	0x00000038
        /*0204*/ 	.short	0x0100
        /*0206*/ 	.byte	0x04
	.zero		1


	//   ....[8]....
        /*0208*/ 	.word	0x000005b0
        /*020c*/ 	.word	0x000000ff
        /*0210*/ 	.word	0x00000040
        /*0214*/ 	.short	0x0100
        /*0216*/ 	.byte	0x04
	.zero		1


	//   ....[9]....
        /*0218*/ 	.word	0x000005c0
        /*021c*/ 	.word	0x000000ff
        /*0220*/ 	.word	0x00000048
        /*0224*/ 	.short	0x0100
        /*0226*/ 	.byte	0x04
	.zero		1


	//   ....[10]....
        /*0228*/ 	.word	0x000005d0
        /*022c*/ 	.word	0x000000ff
        /*0230*/ 	.word	0x00000050
        /*0234*/ 	.short	0x0100
        /*0236*/ 	.byte	0x04
	.zero		1


	//   ....[11]....
        /*0238*/ 	.word	0x000005e0
        /*023c*/ 	.word	0x000000ff
        /*0240*/ 	.word	0x00000058
        /*0244*/ 	.short	0x0100
        /*0246*/ 	.byte	0x04
	.zero		1


	//   ....[12]....
        /*0248*/ 	.word	0x00000c10
        /*024c*/ 	.word	0x0000000e
        /*0250*/ 	.word	0x00000050
        /*0254*/ 	.short	0x010a
        /*0256*/ 	.byte	0xff
	.zero		1


	//   ....[13]....
        /*0258*/ 	.word	0x00000cf0
        /*025c*/ 	.word	0x0000000e
        /*0260*/ 	.word	0x00000040
        /*0264*/ 	.short	0x0101
        /*0266*/ 	.byte	0xff
	.zero		1


	//   ....[14]....
        /*0268*/ 	.word	0x00000f00
        /*026c*/ 	.word	0x00000002
        /*0270*/ 	.word	0x00000050
        /*0274*/ 	.short	0x010a
        /*0276*/ 	.byte	0xff
	.zero		1


	//   ....[15]....
        /*0278*/ 	.word	0x00001020
        /*027c*/ 	.word	0x00000002
        /*0280*/ 	.word	0x00000040
        /*0284*/ 	.short	0x0101
        /*0286*/ 	.byte	0xff
	.zero		1


	//   ....[16]....
        /*0288*/ 	.word	0x00001030
        /*028c*/ 	.word	0x00000008
        /*0290*/ 	.word	0x00000050
        /*0294*/ 	.short	0x010a
        /*0296*/ 	.byte	0xff
	.zero		1


	//   ....[17]....
        /*0298*/ 	.word	0x000010a0
        /*029c*/ 	.word	0x000000ff
        /*02a0*/ 	.word	0x00000040
        /*02a4*/ 	.short	0x010a
        /*02a6*/ 	.byte	0x06
	.zero		1


	//   ....[18]....
        /*02a8*/ 	.word	0x00001120
        /*02ac*/ 	.word	0x000000ff
        /*02b0*/ 	.word	0x00000050
        /*02b4*/ 	.short	0x0101
        /*02b6*/ 	.byte	0x06
	.zero		1


	//   ....[19]....
        /*02b8*/ 	.word	0x000012e0
        /*02bc*/ 	.word	0x000000ff
        /*02c0*/ 	.word	0x00000018
        /*02c4*/ 	.short	0x010a
        /*02c6*/ 	.byte	0x08
	.zero		1


	//   ....[20]....
        /*02c8*/ 	.word	0x00001460
        /*02cc*/ 	.word	0x000000ff
        /*02d0*/ 	.word	0x00000018
        /*02d4*/ 	.short	0x010a
        /*02d6*/ 	.byte	0x21
	.zero		1


	//   ....[21]....
        /*02d8*/ 	.word	0x000015b0
        /*02dc*/ 	.word	0x000000ff
        /*02e0*/ 	.word	0x00000018
        /*02e4*/ 	.short	0x010a
        /*02e6*/ 	.byte	0x0f
	.zero		1


	//   ....[22]....
        /*02e8*/ 	.word	0x000015f0
        /*02ec*/ 	.word	0x00000003
        /*02f0*/ 	.word	0x00000040
        /*02f4*/ 	.short	0x010a
        /*02f6*/ 	.byte	0xff
	.zero		1


	//   ....[23]....
        /*02f8*/ 	.word	0x00001690
        /*02fc*/ 	.word	0x00000003
        /*0300*/ 	.word	0x00000050
        /*0304*/ 	.short	0x0101
        /*0306*/ 	.byte	0xff
	.zero		1


	//   ....[24]....
        /*0308*/ 	.word	0x000017c0
        /*030c*/ 	.word	0x000000ff
        /*0310*/ 	.word	0x00000018
        /*0314*/ 	.short	0x010a
        /*0316*/ 	.byte	0x04
	.zero		1


	//   ....[25]....
        /*0318*/ 	.word	0x00001880
        /*031c*/ 	.word	0x000000ff
        /*0320*/ 	.word	0x00000040
        /*0324*/ 	.short	0x010a
        /*0326*/ 	.byte	0x32
	.zero		1


	//   ....[26]....
        /*0328*/ 	.word	0x00001900
        /*032c*/ 	.word	0x000000ff
        /*0330*/ 	.word	0x00000050
        /*0334*/ 	.short	0x0101
        /*0336*/ 	.byte	0x32
	.zero		1


	//   ....[27]....
        /*0338*/ 	.word	0x00001d40
        /*033c*/ 	.word	0x000000ff
        /*0340*/ 	.word	0x00000000
        /*0344*/ 	.short	0x010a
        /*0346*/ 	.byte	0x08
	.zero		1


	//   ....[28]....
        /*0348*/ 	.word	0x00001d60
        /*034c*/ 	.word	0x000000ff
        /*0350*/ 	.word	0x00000038
        /*0354*/ 	.short	0x010a
        /*0356*/ 	.byte	0x32
	.zero		1


	//   ....[29]....
        /*0358*/ 	.word	0x00001d80
        /*035c*/ 	.word	0x000000ff
        /*0360*/ 	.word	0x00000038
        /*0364*/ 	.short	0x010a
        /*0366*/ 	.byte	0x32
	.zero		1


	//   ....[30]....
        /*0368*/ 	.word	0x000020b0
        /*036c*/ 	.word	0x000000ff
        /*0370*/ 	.word	0x00000000
        /*0374*/ 	.short	0x010a
        /*0376*/ 	.byte	0x2a
	.zero		1


	//   ....[31]....
        /*0378*/ 	.word	0x00002270
        /*037c*/ 	.word	0x000000ff
        /*0380*/ 	.word	0x00000000
        /*0384*/ 	.short	0x010a
        /*0386*/ 	.byte	0x33
	.zero		1


	//   ....[32]....
        /*0388*/ 	.word	0x00002310
        /*038c*/ 	.word	0x000000ff
        /*0390*/ 	.word	0x00000038
        /*0394*/ 	.short	0x010a
        /*0396*/ 	.byte	0x32
	.zero		1


	//   ....[33]....
        /*0398*/ 	.word	0x00002320
        /*039c*/ 	.word	0x00000002
        /*03a0*/ 	.word	0x00000040
        /*03a4*/ 	.short	0x010a
        /*03a6*/ 	.byte	0xff
	.zero		1


	//   ....[34]....
        /*03a8*/ 	.word	0x000023d0
        /*03ac*/ 	.word	0x00000002
        /*03b0*/ 	.word	0x00000050
        /*03b4*/ 	.short	0x0101
        /*03b6*/ 	.byte	0xff
	.zero		1


	//   ....[35]....
        /*03b8*/ 	.word	0x00002480
        /*03bc*/ 	.word	0x000000ff
        /*03c0*/ 	.word	0x00000038
        /*03c4*/ 	.short	0x010a
        /*03c6*/ 	.byte	0x32
	.zero		1


	//   ....[36]....
        /*03c8*/ 	.word	0x00002810
        /*03cc*/ 	.word	0x00000057
        /*03d0*/ 	.word	0x00000040
        /*03d4*/ 	.short	0x010a
        /*03d6*/ 	.byte	0xff
	.zero		1


	//   ....[37]....
        /*03d8*/ 	.word	0x00002870
        /*03dc*/ 	.word	0x00000057
        /*03e0*/ 	.word	0x00000050
        /*03e4*/ 	.short	0x0101
        /*03e6*/ 	.byte	0xff
	.zero		1


	//   ....[38]....
        /*03e8*/ 	.word	0x00002c10
        /*03ec*/ 	.word	0x00000057
        /*03f0*/ 	.word	0x00000030
        /*03f4*/ 	.short	0x010a
        /*03f6*/ 	.byte	0xff
	.zero		1


	//   ....[39]....
        /*03f8*/ 	.word	0x00003070
        /*03fc*/ 	.word	0x00000057
        /*0400*/ 	.word	0x00000038
        /*0404*/ 	.short	0x0101
        /*0406*/ 	.byte	0xff
	.zero		1


	//   ....[40]....
        /*0408*/ 	.word	0x00004250
        /*040c*/ 	.word	0x00000003
        /*0410*/ 	.word	0x00000040
        /*0414*/ 	.short	0x010a
        /*0416*/ 	.byte	0xff
	.zero		1


	//   ....[41]....
        /*0418*/ 	.word	0x00004300
        /*041c*/ 	.word	0x00000003
        /*0420*/ 	.word	0x00000050
        /*0424*/ 	.short	0x0101
        /*0426*/ 	.byte	0xff
	.zero		1


	//   ....[42]....
        /*0428*/ 	.word	0x00004790
        /*042c*/ 	.word	0x0000000e
        /*0430*/ 	.word	0x00000050
        /*0434*/ 	.short	0x010a
        /*0436*/ 	.byte	0xff
	.zero		1


	//   ....[43]....
        /*0438*/ 	.word	0x000047f0
        /*043c*/ 	.word	0x00000002
        /*0440*/ 	.word	0x00000050
        /*0444*/ 	.short	0x010a
        /*0446*/ 	.byte	0xff
	.zero		1


	//   ....[44]....
        /*0448*/ 	.word	0x00004850
        /*044c*/ 	.word	0x00000008
        /*0450*/ 	.word	0x00000050
        /*0454*/ 	.short	0x010a
        /*0456*/ 	.byte	0xff
	.zero		1


	//   ....[45]....
        /*0458*/ 	.word	0x000048b0
        /*045c*/ 	.word	0x00000000
        /*0460*/ 	.word	0x00000040
        /*0464*/ 	.short	0x010a
        /*0466*/ 	.byte	0xff
	.zero		1


	//   ....[46]....
        /*0468*/ 	.word	0x00004930
        /*046c*/ 	.word	0x00000000
        /*0470*/ 	.word	0x00000018
        /*0474*/ 	.short	0x010a
        /*0476*/ 	.byte	0xff
	.zero		1


	//   ....[47]....
        /*0478*/ 	.word	0x00004990
        /*047c*/ 	.word	0x00000003
        /*0480*/ 	.word	0x00000040
        /*0484*/ 	.short	0x010a
        /*0486*/ 	.byte	0xff
	.zero		1


	//   ....[48]....
        /*0488*/ 	.word	0x00004a10
        /*048c*/ 	.word	0x00000000
        /*0490*/ 	.word	0x00000018
        /*0494*/ 	.short	0x010a
        /*0496*/ 	.byte	0xff
	.zero		1


	//   ....[49]....
        /*0498*/ 	.word	0x00004a70
        /*049c*/ 	.word	0x00000002
        /*04a0*/ 	.word	0x00000040
        /*04a4*/ 	.short	0x010a
        /*04a6*/ 	.byte	0xff
	.zero		1


	//   ....[50]....
        /*04a8*/ 	.word	0x00004af0
        /*04ac*/ 	.word	0x00000000
        /*04b0*/ 	.word	0x00000038
        /*04b4*/ 	.short	0x010a
        /*04b6*/ 	.byte	0xff
	.zero		1


	//   ....[51]....
        /*04b8*/ 	.word	0x00004b70
        /*04bc*/ 	.word	0x00000000
        /*04c0*/ 	.word	0x00000000
        /*04c4*/ 	.short	0x010a
        /*04c6*/ 	.byte	0xff
	.zero		1


	//   ....[52]....
        /*04c8*/ 	.word	0x00004be0
        /*04cc*/ 	.word	0x00000002
        /*04d0*/ 	.word	0x00000040
        /*04d4*/ 	.short	0x010a
        /*04d6*/ 	.byte	0xff
	.zero		1


	//   ....[53]....
        /*04d8*/ 	.word	0x00004c60
        /*04dc*/ 	.word	0x00000000
        /*04e0*/ 	.word	0x00000038
        /*04e4*/ 	.short	0x010a
        /*04e6*/ 	.byte	0xff
	.zero		1


	//   ....[54]....
        /*04e8*/ 	.word	0x00004cb0
        /*04ec*/ 	.word	0x00000057
        /*04f0*/ 	.word	0x00000040
        /*04f4*/ 	.short	0x010a
        /*04f6*/ 	.byte	0xff
	.zero		1


	//   ....[55]....
        /*04f8*/ 	.word	0x00004d10
        /*04fc*/ 	.word	0x00000057
        /*0500*/ 	.word	0x00000030
        /*0504*/ 	.short	0x010a
        /*0506*/ 	.byte	0xff
	.zero		1


	//   ....[56]....
        /*0508*/ 	.word	0x00004d70
        /*050c*/ 	.word	0x00000003
        /*0510*/ 	.word	0x00000040
        /*0514*/ 	.short	0x010a
        /*0516*/ 	.byte	0xff
	.zero		1


	//----- nvinfo : EIATTR_NUM_MBARRIERS
	.align		4
.L_58:
        /*0518*/ 	.byte	0x03, 0x38
        /*051a*/ 	.short	0x000c


	//----- nvinfo : EIATTR_EXIT_INSTR_OFFSETS
	.align		4
        /*051c*/ 	.byte	0x04, 0x1c
        /*051e*/ 	.short	(.L_60 - .L_59)


	//   ....[0]....
.L_59:
        /*0520*/ 	.word	0x000024b0


	//   ....[1]....
        /*0524*/ 	.word	0x00004770


	//----- nvinfo : EIATTR_MAX_THREADS
	.align		4
.L_60:
        /*0528*/ 	.byte	0x04, 0x05
        /*052a*/ 	.short	(.L_62 - .L_61)
.L_61:
        /*052c*/ 	.word	0x000000e0
        /*0530*/ 	.word	0x00000001
        /*0534*/ 	.word	0x00000001


	//----- nvinfo : EIATTR_CRS_STACK_SIZE
	.align		4
.L_62:
        /*0538*/ 	.byte	0x04, 0x1e
        /*053a*/ 	.short	(.L_64 - .L_63)
.L_63:
        /*053c*/ 	.word	0x00000000


	//----- nvinfo : EIATTR_CBANK_PARAM_SIZE
	.align		4
.L_64:
        /*0540*/ 	.byte	0x03, 0x19
        /*0542*/ 	.short	0x0404


	//----- nvinfo : EIATTR_PARAM_CBANK
	.align		4
        /*0544*/ 	.byte	0x04, 0x0a
        /*0546*/ 	.short	(.L_66 - .L_65)
	.align		4
.L_65:
        /*0548*/ 	.word	index@(.nv.constant0.kernel_cutlass_kernel_cudnngrouped_gemmgrouped_gemm_swiglugrouped_gemm_swiglu_quantBlockScaledContiguousGroupedGemmKernel_object_at__TiledMMA_ThrLayoutVMNK11110000_PermutationMNK____MMAAt_0)
        /*054c*/ 	.short	0x0380
        /*054e*/ 	.short	0x0404


	//----- nvinfo : EIATTR_SW_WAR
	.align		4
.L_66:
        /*0550*/ 	.byte	0x04, 0x36
        /*0552*/ 	.short	(.L_68 - .L_67)
.L_67:
        /*0554*/ 	.word	0x00000008
.L_68:


//--------------------- .nv.compat                --------------------------
	.section	.nv.compat,"",@"SHT_CUDA_COMPAT_INFO"
	.align	4
        /*0000*/ 	.byte	0x02, 0x02, 0x02, 0x00, 0x02, 0x05, 0x05, 0x00, 0x02, 0x03, 0x01, 0x00, 0x02, 0x06, 0x01, 0x00


//--------------------- .nv.callgraph             --------------------------
	.section	.nv.callgraph,"",@"SHT_CUDA_CALLGRAPH"
	.align	4
	.sectionentsize	8
	.align		4
        /*0000*/ 	.word	0x00000000
	.align		4
        /*0004*/ 	.word	0xffffffff
	.align		4
        /*0008*/ 	.word	0x00000000
	.align		4
        /*000c*/ 	.word	0xfffffffe
	.align		4
        /*0010*/ 	.word	0x00000000
	.align		4
        /*0014*/ 	.word	0xfffffffd
	.align		4
        /*0018*/ 	.word	0x00000000
	.align		4
        /*001c*/ 	.word	0xfffffffc


//--------------------- .text.kernel_cutlass_kernel_cudnngrouped_gemmgrouped_gemm_swiglugrouped_gemm_swiglu_quantBlockScaledContiguousGroupedGemmKernel_object_at__TiledMMA_ThrLayoutVMNK11110000_PermutationMNK____MMAAt_0 --------------------------
	.section	.text.kernel_cutlass_kernel_cudnngrouped_gemmgrouped_gemm_swiglugrouped_gemm_swiglu_quantBlockScaledContiguousGroupedGemmKernel_object_at__TiledMMA_ThrLayoutVMNK11110000_PermutationMNK____MMAAt_0,"ax",@progbits
	.align	128
        .global         kernel_cutlass_kernel_cudnngrouped_gemmgrouped_gemm_swiglugrouped_gemm_swiglu_quantBlockScaledContiguousGroupedGemmKernel_object_at__TiledMMA_ThrLayoutVMNK11110000_PermutationMNK____MMAAt_0
        .type           kernel_cutlass_kernel_cudnngrouped_gemmgrouped_gemm_swiglugrouped_gemm_swiglu_quantBlockScaledContiguousGroupedGemmKernel_object_at__TiledMMA_ThrLayoutVMNK11110000_PermutationMNK____MMAAt_0,@function
        .size           kernel_cutlass_kernel_cudnngrouped_gemmgrouped_gemm_swiglugrouped_gemm_swiglu_quantBlockScaledContiguousGroupedGemmKernel_object_at__TiledMMA_ThrLayoutVMNK11110000_PermutationMNK____MMAAt_0,(.L_x_85 - kernel_cutlass_kernel_cudnngrouped_gemmgrouped_gemm_swiglugrouped_gemm_swiglu_quantBlockScaledContiguousGroupedGemmKernel_object_at__TiledMMA_ThrLayoutVMNK11110000_PermutationMNK____MMAAt_0)
        .other          kernel_cutlass_kernel_cudnngrouped_gemmgrouped_gemm_swiglugrouped_gemm_swiglu_quantBlockScaledContiguousGroupedGemmKernel_object_at__TiledMMA_ThrLayoutVMNK11110000_PermutationMNK____MMAAt_0,@"STO_CUDA_ENTRY STV_DEFAULT"
kernel_cutlass_kernel_cudnngrouped_gemmgrouped_gemm_swiglugrouped_gemm_swiglu_quantBlockScaledContiguousGroupedGemmKernel_object_at__TiledMMA_ThrLayoutVMNK11110000_PermutationMNK____MMAAt_0:
.text.kernel_cutlass_kernel_cudnngrouped_gemmgrouped_gemm_swiglugrouped_gemm_swiglu_quantBlockScaledContiguousGroupedGemmKernel_object_at__TiledMMA_ThrLayoutVMNK11110000_PermutationMNK____MMAAt_0:
[----:B------:R-:W1:Y:S01]  /*0000*/  LDC R1, c[0x0][0x37c] ;  /* 0x0000df00ff017b82 */ /* 0x000e620000000800 */
[----:B------:R-:W2:Y:S01]  /*0010*/  S2R R3, SR_TID.Y ;  /* 0x0000000000037919 */ /* 0x000ea20000002200 */
[----:B------:R-:W3:Y:S01]  /*0020*/  LDCU UR5, c[0x0][0x360] ;  /* 0x00006c00ff0577ac */ /* 0x000ee20008000800 */
[----:B------:R-:W2:Y:S01]  /*0030*/  S2R R0, SR_TID.Z ;  /* 0x0000000000007919 */ /* 0x000ea20000002300 */
[----:B------:R-:W2:Y:S01]  /*0040*/  LDCU UR4, c[0x0][0x364] ;  /* 0x00006c80ff0477ac */ /* 0x000ea20008000800 */
[----:B------:R-:W3:Y:S01]  /*0050*/  S2R R104, SR_TID.X ;  /* 0x0000000000687919 */ /* 0x000ee20000002100 */
[----:B------:R-:W4:Y:S01]  /*0060*/  LDCU.U8 UR6, c[0x0][0x381] ;  /* 0x00007020ff0677ac */ /* 0x000f220008000000 */
[----:B--2---:R-:W-:Y:S01]  /*0070*/  IMAD R3, R0, UR4, R3 ;  /* 0x0000000400037c24 */ /* 0x004fe2000f8e0203 */
[----:B------:R-:W2:Y:S03]  /*0080*/  LDCU.U8 UR4, c[0x0][0x382] ;  /* 0x00007040ff0477ac */ /* 0x000ea60008000000 */
[----:B---3--:R-:W-:-:S05]  /*0090*/  IMAD R120, R3, UR5, R104 ;  /* 0x0000000503787c24 */ /* 0x008fca000f8e0268 */
[----:B------:R-:W-:-:S06]  /*00a0*/  SHF.R.U32.HI R120, RZ, 0x5, R120 ;  /* 0x00000005ff787819 */ /* 0x000fcc0000011678 */
[----:B------:R-:W3:Y:S01]  /*00b0*/  SHFL.IDX PT, R120, R120, RZ, 0x1f ;  /* 0x00001fff78787589 */ /* 0x000ee200000e0000 */
[----:B--2---:R-:W-:Y:S02]  /*00c0*/  ULOP3.LUT UR5, UR4, 0x1, URZ, 0xc0, !UPT ;  /* 0x0000000104057892 */ /* 0x004fe4000f8ec0ff */
[----:B----4-:R-:W-:Y:S02]  /*00d0*/  ULOP3.LUT UR4, UR6, 0x1, URZ, 0xc0, !UPT ;  /* 0x0000000106047892 */ /* 0x010fe4000f8ec0ff */
[----:B------:R-:W-:Y:S02]  /*00e0*/  UISETP.NE.U32.AND UP6, UPT, UR5, 0x1, UPT ;  /* 0x000000010500788c */ /* 0x000fe4000bfc5070 */
[----:B------:R-:W-:Y:S01]  /*00f0*/  UISETP.NE.U32.AND UP5, UPT, UR4, 0x1, UPT ;  /* 0x000000010400788c */ /* 0x000fe2000bfa5070 */
[----:B---3--:R-:W-:-:S13]  /*0100*/  ISETP.NE.AND P0, PT, R120, 0x5, PT ;  /* 0x000000057800780c */ /* 0x008fda0003f05270 */
[----:B-1----:R-:W-:Y:S05]  /*0110*/  @P0 BRA `(.L_x_0) ;  /* 0x0000000000540947 */ /* 0x002fea0003800000 */
[----:B------:R-:W1:Y:S02]  /*0120*/  LDCU.64 UR4, c[0x0][0x348] ;  /* 0x00006900ff0477ac */ /* 0x000e640008000a00 */
[----:B-1----:R-:W-:Y:S02]  /*0130*/  UIADD3 UR14, UP0, UPT, UR4, 0x40, URZ ;  /* 0x00000040040e7890 */ /* 0x002fe4000ff1e0ff */
[----:B------:R-:W-:Y:S02]  /*0140*/  UIADD3 UR12, UP4, UPT, UR4, 0xc0, URZ ;  /* 0x000000c0040c7890 */ /* 0x000fe4000ff9e0ff */
[----:B------:R-:W-:Y:S02]  /*0150*/  UIADD3 UR10, UP3, UPT, UR4, 0x140, URZ ;  /* 0x00000140040a7890 */ /* 0x000fe4000ff7e0ff */
[----:B------:R-:W-:Y:S02]  /*0160*/  UIADD3 UR8, UP2, UPT, UR4, 0x1c0, URZ ;  /* 0x000001c004087890 */ /* 0x000fe4000ff5e0ff */
[----:B------:R-:W-:-:S02]  /*0170*/  UIADD3 UR6, UP1, UPT, UR4, 0x240, URZ ;  /* 0x0000024004067890 */ /* 0x000fc4000ff3e0ff */
[----:B------:R-:W-:Y:S02]  /*0180*/  UIADD3.X UR15, UPT, UPT, URZ, UR5, URZ, UP0, !UPT ;  /* 0x00000005ff0f7290 */ /* 0x000fe400087fe4ff */
[----:B------:R-:W-:Y:S02]  /*0190*/  UIADD3 UR4, UP0, UPT, UR4, 0x2c0, URZ ;  /* 0x000002c004047890 */ /* 0x000fe4000ff1e0ff */
[----:B------:R-:W-:Y:S02]  /*01a0*/  UIADD3.X UR13, UPT, UPT, URZ, UR5, URZ, UP4, !UPT ;  /* 0x00000005ff0d7290 */ /* 0x000fe4000a7fe4ff */
[----:B------:R-:W-:Y:S02]  /*01b0*/  UIADD3.X UR11, UPT, UPT, URZ, UR5, URZ, UP3, !UPT ;  /* 0x00000005ff0b7290 */ /* 0x000fe40009ffe4ff */
[----:B------:R-:W-:Y:S01]  /*01c0*/  UIADD3.X UR9, UPT, UPT, URZ, UR5, URZ, UP2, !UPT ;  /* 0x00000005ff097290 */ /* 0x000fe200097fe4ff */
[----:B------:R1:W-:Y:S01]  /*01d0*/  UTMACCTL.PF [UR14] ;  /* 0x000000000e0079b9 */ /* 0x0003e20008040000 */
[----:B------:R-:W-:-:S03]  /*01e0*/  UIADD3.X UR7, UPT, UPT, URZ, UR5, URZ, UP1, !UPT ;  /* 0x00000005ff077290 */ /* 0x000fc60008ffe4ff */
[----:B------:R1:W-:Y:S01]  /*01f0*/  UTMACCTL.PF [UR12] ;  /* 0x000000000c0079b9 */ /* 0x0003e20008040000 */
[----:B------:R-:W-:Y:S01]  /*0200*/  UIADD3.X UR5, UPT, UPT, URZ, UR5, URZ, UP0, !UPT ;  /* 0x00000005ff057290 */ /* 0x000fe200087fe4ff */
[----:B------:R1:W-:Y:S02]  /*0210*/  UTMACCTL.PF [UR10] ;  /* 0x000000000a0079b9 */ /* 0x0003e40008040000 */
[----:B------:R1:W-:Y:S02]  /*0220*/  UTMACCTL.PF [UR8] ;  /* 0x00000000080079b9 */ /* 0x0003e40008040000 */
[----:B------:R1:W-:Y:S04]  /*0230*/  UTMACCTL.PF [UR6] ;  /* 0x00000000060079b9 */ /* 0x0003e80008040000 */
[----:B------:R1:W-:Y:S01]  /*0240*/  UTMACCTL.PF [UR4] ;  /* 0x00000000040079b9 */ /* 0x0003e20008040000 */
[----:B------:R-:W-:Y:S01]  /*0250*/  UPLOP3.LUT UP4, UPT, UPT, UPT, UPT, 0x40, 0x4 ;  /* 0x000000000004789c */ /* 0x000fe20003f8e870 */
[----:B-1----:R-:W-:Y:S10]  /*0260*/  BRA `(.L_x_1) ;  /* 0x00000000004c7947 */ /* 0x002ff40003800000 */
.L_x_0:
[----:B------:R-:W-:Y:S01]  /*0270*/  ISETP.NE.AND P0, PT, R120, RZ, PT ;  /* 0x000000ff7800720c */ /* 0x000fe20003f05270 */
[----:B------:R-:W-:-:S12]  /*0280*/  UPLOP3.LUT UP4, UPT, UPT, UPT, UPT, 0x40, 0x4 ;  /* 0x000000000004789c */ /* 0x000fd80003f8e870 */
[----:B------:R-:W-:Y:S05]  /*0290*/  @P0 BRA `(.L_x_1) ;  /* 0x0000000000400947 */ /* 0x000fea0003800000 */
[----:B------:R-:W1:Y:S01]  /*02a0*/  S2UR UR4, SR_CgaCtaId ;  /* 0x00000000000479c3 */ /* 0x000e620000008800 */
[----:B------:R-:W-:Y:S01]  /*02b0*/  UMOV UR5, 0x400 ;  /* 0x0000040000057882 */ /* 0x000fe20000000000 */
[----:B------:R-:W-:Y:S01]  /*02c0*/  UMOV UR6, 0x1 ;  /* 0x0000000100067882 */ /* 0x000fe20000000000 */
[----:B------:R-:W-:Y:S02]  /*02d0*/  UPLOP3.LUT UP4, UPT, UPT, UPT, UPT, 0x80, 0x8 ;  /* 0x000000000008789c */ /* 0x000fe40003f8f070 */
[----:B------:R-:W-:-:S04]  /*02e0*/  UIADD3 UR6, UPT, UPT, -UR6, 0x100000, URZ ;  /* 0x0010000006067890 */ /* 0x000fc8000fffe1ff */
[----:B------:R-:W-:Y:S02]  /*02f0*/  USHF.L.U32 UR7, UR6, 0xb, URZ ;  /* 0x0000000b06077899 */ /* 0x000fe400080006ff */
[----:B------:R-:W-:Y:S02]  /*0300*/  USHF.L.U32 UR6, UR6, 0x1, URZ ;  /* 0x0000000106067899 */ /* 0x000fe400080006ff */
[----:B-1----:R-:W-:Y:S01]  /*0310*/  ULEA UR4, UR4, UR5, 0x18 ;  /* 0x0000000504047291 */ /* 0x002fe2000f8ec0ff */
[----:B------:R-:W1:Y:S11]  /*0320*/  FENCE.VIEW.ASYNC.S ;  /* 0x00000000000073c6 */ /* 0x000e760000000000 */
[----:B-1----:R1:W2:Y:S01]  /*0330*/  SYNCS.EXCH.64 URZ, [UR4], UR6 ;  /* 0x0000000604ff75b2 */ /* 0x0022a20008000100 */
[----:B------:R1:W3:Y:S01]  /*0340*/  SYNCS.EXCH.64 URZ, [UR4+0x8], UR6 ;  /* 0x0000080604ff75b2 */ /* 0x0002e20008000100 */
[----:B------:R1:W4:Y:S01]  /*0350*/  SYNCS.EXCH.64 URZ, [UR4+0x10], UR6 ;  /* 0x0000100604ff75b2 */ /* 0x0003220008000100 */
[----:B------:R1:W1:Y:S01]  /*0360*/  SYNCS.EXCH.64 URZ, [UR4+0x18], UR6 ;  /* 0x0000180604ff75b2 */ /* 0x0002620008000100 */
[----:B------:R1:W1:Y:S01]  /*0370*/  SYNCS.EXCH.64 URZ, [UR4+0x20], UR6 ;  /* 0x0000200604ff75b2 */ /* 0x0002620008000100 */
[----:B------:R1:W1:Y:S01]  /*0380*/  SYNCS.EXCH.64 URZ, [UR4+0x28], UR6 ;  /* 0x0000280604ff75b2 */ /* 0x0002620008000100 */
[----:B------:R-:W-:Y:S01]  /*0390*/  NOP ;  /* 0x0000000000007918 */ /* 0x000fe20000000000 */
.L_x_1:
[----:B------:R-:W-:Y:S01]  /*03a0*/  NOP ;  /* 0x0000000000007918 */ /* 0x000fe20000000000 */
[----:B-1234-:R-:W-:Y:S06]  /*03b0*/  BAR.SYNC.DEFER_BLOCKING 0x0 ;  /* 0x0000000000007b1d */ /* 0x01efec0000010000 */
[----:B------:R-:W-:Y:S05]  /*03c0*/  BRA.U !UP4, `(.L_x_2) ;  /* 0x000000010c3c7547 */ /* 0x000fea000b800000 */
[----:B------:R-:W1:Y:S01]  /*03d0*/  S2UR UR4, SR_CgaCtaId ;  /* 0x00000000000479c3 */ /* 0x000e620000008800 */
[----:B------:R-:W-:Y:S01]  /*03e0*/  UMOV UR5, 0x400 ;  /* 0x0000040000057882 */ /* 0x000fe20000000000 */
[----:B------:R-:W-:Y:S01]  /*03f0*/  UMOV UR6, 0x1 ;  /* 0x0000000100067882 */ /* 0x000fe20000000000 */
[----:B------:R-:W-:Y:S01]  /*0400*/  UMOV UR8, 0x4 ;  /* 0x0000000400087882 */ /* 0x000fe20000000000 */
[----:B------:R-:W-:-:S04]  /*0410*/  UIADD3 UR6, UPT, UPT, -UR6, 0x100000, URZ ;  /* 0x0010000006067890 */ /* 0x000fc8000fffe1ff */
[----:B------:R-:W-:Y:S02]  /*0420*/  USHF.L.U32 UR7, UR6, 0xb, URZ ;  /* 0x0000000b06077899 */ /* 0x000fe400080006ff */
[----:B------:R-:W-:Y:S02]  /*0430*/  USHF.L.U32 UR6, UR6, 0x1, URZ ;  /* 0x0000000106067899 */ /* 0x000fe400080006ff */
[----:B------:R-:W-:-:S04]  /*0440*/  UIADD3 UR8, UPT, UPT, -UR8, 0x100000, URZ ;  /* 0x0010000008087890 */ /* 0x000fc8000fffe1ff */
[----:B------:R-:W-:Y:S02]  /*0450*/  USHF.L.U32 UR9, UR8, 0xb, URZ ;  /* 0x0000000b08097899 */ /* 0x000fe400080006ff */
[----:B------:R-:W-:Y:S02]  /*0460*/  USHF.L.U32 UR8, UR8, 0x1, URZ ;  /* 0x0000000108087899 */ /* 0x000fe400080006ff */
[----:B-1----:R-:W-:Y:S01]  /*0470*/  ULEA UR4, UR4, UR5, 0x18 ;  /* 0x0000000504047291 */ /* 0x002fe2000f8ec0ff */
[----:B------:R-:W1:Y:S11]  /*0480*/  FENCE.VIEW.ASYNC.S ;  /* 0x00000000000073c6 */ /* 0x000e760000000000 */
[----:B-1----:R1:W2:Y:S01]  /*0490*/  SYNCS.EXCH.64 URZ, [UR4+0x30], UR6 ;  /* 0x0000300604ff75b2 */ /* 0x0022a20008000100 */
[----:B------:R1:W3:Y:S01]  /*04a0*/  SYNCS.EXCH.64 URZ, [UR4+0x38], UR8 ;  /* 0x0000380804ff75b2 */ /* 0x0002e20008000100 */
[----:B------:R-:W-:Y:S01]  /*04b0*/  NOP ;  /* 0x0000000000007918 */ /* 0x000fe20000000000 */
.L_x_2:
[----:B------:R-:W-:Y:S01]  /*04c0*/  NOP ;  /* 0x0000000000007918 */ /* 0x000fe20000000000 */
[----:B--23--:R-:W-:Y:S06]  /*04d0*/  BAR.SYNC.DEFER_BLOCKING 0x0 ;  /* 0x0000000000007b1d */ /* 0x00cfec0000010000 */
[----:B------:R-:W-:Y:S05]  /*04e0*/  BRA.U !UP4, `(.L_x_3) ;  /* 0x000000010c447547 */ /* 0x000fea000b800000 */
[----:B-1----:R-:W1:Y:S01]  /*04f0*/  S2UR UR4, SR_CgaCtaId ;  /* 0x00000000000479c3 */ /* 0x002e620000008800 */
        /* <DEDUP_REMOVED lines=11> */
[----:B-1----:R2:W3:Y:S01]  /*05b0*/  SYNCS.EXCH.64 URZ, [UR4+0x40], UR8 ;  /* 0x0000400804ff75b2 */ /* 0x0024e20008000100 */
[----:B------:R2:W4:Y:S01]  /*05c0*/  SYNCS.EXCH.64 URZ, [UR4+0x48], UR8 ;  /* 0x0000480804ff75b2 */ /* 0x0005220008000100 */
[----:B------:R2:W1:Y:S01]  /*05d0*/  SYNCS.EXCH.64 URZ, [UR4+0x50], UR6 ;  /* 0x0000500604ff75b2 */ /* 0x0004620008000100 */
[----:B------:R2:W1:Y:S02]  /*05e0*/  SYNCS.EXCH.64 URZ, [UR4+0x58], UR6 ;  /* 0x0000580604ff75b2 */ /* 0x0004640008000100 */
[----:B--2---:R-:W-:Y:S01]  /*05f0*/  NOP ;  /* 0x0000000000007918 */ /* 0x004fe20000000000 */
.L_x_3:
[----:B------:R-:W-:Y:S01]  /*0600*/  NOP ;  /* 0x0000000000007918 */ /* 0x000fe20000000000 */
[----:B-1-34-:R-:W-:Y:S08]  /*0610*/  BAR.SYNC.DEFER_BLOCKING 0x0 ;  /* 0x0000000000007b1d */ /* 0x01aff00000010000 */
[----:B------:R-:W-:Y:S01]  /*0620*/  BAR.SYNC.DEFER_BLOCKING 0x1, 0xe0 ;  /* 0x0043800000007b1d */ /* 0x000fe20000010000 */
[----:B------:R-:W-:-:S05]  /*0630*/  ISETP.NE.AND P0, PT, R120, 0x6, PT ;  /* 0x000000067800780c */ /* 0x000fca0003f05270 */
[----:B------:R-:W1:Y:S08]  /*0640*/  LDCU.64 UR76, c[0x0][0x358] ;  /* 0x00006b00ff4c77ac */ /* 0x000e700008000a00 */
[----:B------:R-:W-:Y:S05]  /*0650*/  @P0 BRA `(.L_x_4) ;  /* 0x00000008007c0947 */ /* 0x000fea0003800000 */
[----:B------:R-:W-:Y:S01]  /*0660*/  LOP3.LUT R0, R104, 0x1f, RZ, 0xc0, !PT ;  /* 0x0000001f68007812 */ /* 0x000fe200078ec0ff */
[----:B------:R-:W-:Y:S01]  /*0670*/  IMAD.MOV.U32 R18, RZ, RZ, 0x7fffffff ;  /* 0x7fffffffff127424 */ /* 0x000fe200078e00ff */
[----:B------:R-:W2:Y:S01]  /*0680*/  S2UR UR16, SR_CTAID.Z ;  /* 0x00000000001079c3 */ /* 0x000ea20000002700 */
[----:B------:R-:W2:Y:S01]  /*0690*/  LDCU.64 UR6, c[0x0][0x760] ;  /* 0x0000ec00ff0677ac */ /* 0x000ea20008000a00 */
[C---:B------:R-:W-:Y:S01]  /*06a0*/  ISETP.GT.U32.AND P0, PT, R0.reuse, 0x7, PT ;  /* 0x000000070000780c */ /* 0x040fe20003f04070 */
[----:B------:R-:W3:Y:S01]  /*06b0*/  LDCU.U8 UR15, c[0x0][0x768] ;  /* 0x0000ed00ff0f77ac */ /* 0x000ee20008000000 */
[----:B------:R-:W4:Y:S01]  /*06c0*/  LDCU.U8 UR14, c[0x0][0x769] ;  /* 0x0000ed20ff0e77ac */ /* 0x000f220008000000 */
[----:B------:R-:W5:Y:S10]  /*06d0*/  LDCU.64 UR12, c[0x0][0x778] ;  /* 0x0000ef00ff0c77ac */ /* 0x000f740008000a00 */
[----:B------:R-:W1:Y:S01]  /*06e0*/  @!P0 LDC.64 R2, c[0x0][0x748] ;  /* 0x0001d200ff028b82 */ /* 0x000e620000000a00 */
[----:B------:R-:W1:Y:S01]  /*06f0*/  LDCU.U8 UR11, c[0x0][0x780] ;  /* 0x0000f000ff0b77ac */ /* 0x000e620008000000 */
[----:B------:R-:W1:Y:S01]  /*0700*/  LDCU.U8 UR10, c[0x0][0x781] ;  /* 0x0000f020ff0a77ac */ /* 0x000e620008000000 */
[----:B------:R-:W1:Y:S01]  /*0710*/  LDCU UR8, c[0x0][0x770] ;  /* 0x0000ee00ff0877ac */ /* 0x000e620008000800 */
[----:B------:R-:W1:Y:S02]  /*0720*/  LDCU.U8 UR9, c[0x0][0x774] ;  /* 0x0000ee80ff0977ac */ /* 0x000e640008000000 */
[----:B-1----:R-:W-:-:S05]  /*0730*/  @!P0 IMAD.WIDE.U32 R2, R0, 0x4, R2 ;  /* 0x0000000400028825 */ /* 0x002fca00078e0002 */
[----:B------:R-:W5:Y:S01]  /*0740*/  @!P0 LDG.E R18, desc[UR76][R2.64] ;  /* 0x0000004c02128981 */ /* 0x000f62000c1e1900 */
[----:B--2---:R-:W-:Y:S01]  /*0750*/  UIMAD.WIDE.U32 UR4, UR16, UR7, URZ ;  /* 0x00000007100472a5 */ /* 0x004fe2000f8e00ff */
[----:B------:R-:W-:Y:S01]  /*0760*/  HFMA2 R0, -RZ, RZ, 0, 5.9604644775390625e-08 ;  /* 0x00000001ff007431 */ /* 0x000fe200000001ff */
[----:B------:R-:W-:Y:S01]  /*0770*/  UISETP.GT.U32.AND UP0, UPT, UR16, 0x1ff, UPT ;  /* 0x000001ff1000788c */ /* 0x000fe2000bf04070 */
[----:B------:R-:W-:Y:S01]  /*0780*/  IMAD.MOV.U32 R10, RZ, RZ, RZ ;  /* 0x000000ffff0a7224 */ /* 0x000fe200078e00ff */
[----:B------:R-:W-:-:S04]  /*0790*/  UIADD3 UR4, UPT, UPT, -UR5, UR16, URZ ;  /* 0x0000001005047290 */ /* 0x000fc8000fffe1ff */
[----:B---3--:R-:W-:-:S04]  /*07a0*/  USHF.R.U32.HI UR4, URZ, UR15, UR4 ;  /* 0x0000000fff047299 */ /* 0x008fc80008011604 */
[----:B------:R-:W-:-:S04]  /*07b0*/  UIADD3 UR4, UPT, UPT, UR5, UR4, URZ ;  /* 0x0000000405047290 */ /* 0x000fc8000fffe0ff */
[----:B----4-:R-:W-:-:S04]  /*07c0*/  USHF.R.U32.HI UR4, URZ, UR14, UR4 ;  /* 0x0000000eff047299 */ /* 0x010fc80008011604 */
[----:B------:R-:W-:-:S04]  /*07d0*/  UIADD3 UR4, UPT, UPT, -UR4, URZ, URZ ;  /* 0x000000ff04047290 */ /* 0x000fc8000fffe1ff */
[----:B------:R-:W-:-:S04]  /*07e0*/  UIMAD UR7, UR4, UR6, UR16 ;  /* 0x00000006040772a4 */ /* 0x000fc8000f8e0210 */
[----:B-----5:R-:W-:Y:S01]  /*07f0*/  UIMAD.WIDE.U32 UR4, UR7, UR13, URZ ;  /* 0x0000000d070472a5 */ /* 0x020fe2000f8e00ff */
[----:B------:R-:W1:Y:S03]  /*0800*/  LDCU UR13, c[0x0][0x76c] ;  /* 0x0000ed80ff0d77ac */ /* 0x000e660008000800 */
[----:B------:R-:W-:-:S04]  /*0810*/  UIADD3 UR4, UPT, UPT, UR7, -UR5, URZ ;  /* 0x8000000507047290 */ /* 0x000fc8000fffe0ff */
[----:B------:R-:W-:-:S04]  /*0820*/  USHF.R.U32.HI UR4, URZ, UR11, UR4 ;  /* 0x0000000bff047299 */ /* 0x000fc80008011604 */
[----:B------:R-:W-:-:S04]  /*0830*/  UIADD3 UR4, UPT, UPT, UR5, UR4, URZ ;  /* 0x0000000405047290 */ /* 0x000fc8000fffe0ff */
[----:B------:R-:W-:-:S04]  /*0840*/  USHF.R.U32.HI UR6, URZ, UR10, UR4 ;  /* 0x0000000aff067299 */ /* 0x000fc80008011604 */
[----:B------:R-:W-:Y:S01]  /*0850*/  UIMAD.WIDE.U32 UR4, UR6, UR8, URZ ;  /* 0x00000008060472a5 */ /* 0x000fe2000f8e00ff */
[----:B------:R-:W2:Y:S03]  /*0860*/  LDCU.U8 UR8, c[0x0][0x775] ;  /* 0x0000eea0ff0877ac */ /* 0x000ea60008000000 */
[----:B------:R-:W-:-:S04]  /*0870*/  UIADD3 UR4, UPT, UPT, UR6, -UR5, URZ ;  /* 0x8000000506047290 */ /* 0x000fc8000fffe0ff */
[----:B------:R-:W-:-:S04]  /*0880*/  USHF.R.U32.HI UR4, URZ, UR9, UR4 ;  /* 0x00000009ff047299 */ /* 0x000fc80008011604 */
[----:B------:R-:W-:Y:S02]  /*0890*/  UIADD3 UR4, UPT, UPT, UR5, UR4, URZ ;  /* 0x0000000405047290 */ /* 0x000fe4000fffe0ff */
[----:B------:R-:W-:Y:S02]  /*08a0*/  UIADD3 UR5, UPT, UPT, -UR6, URZ, URZ ;  /* 0x000000ff06057290 */ /* 0x000fe4000fffe1ff */
[----:B--2---:R-:W-:Y:S02]  /*08b0*/  USHF.R.U32.HI UR4, URZ, UR8, UR4 ;  /* 0x00000008ff047299 */ /* 0x004fe40008011604 */
[----:B------:R-:W-:Y:S02]  /*08c0*/  UIMAD UR5, UR5, UR12, UR7 ;  /* 0x0000000c050572a4 */ /* 0x000fe4000f8e0207 */
[----:B------:R-:W-:-:S04]  /*08d0*/  UIADD3 UR4, UPT, UPT, -UR4, URZ, URZ ;  /* 0x000000ff04047290 */ /* 0x000fc8000fffe1ff */
[----:B-1----:R-:W-:Y:S01]  /*08e0*/  UIMAD UR4, UR4, UR13, UR6 ;  /* 0x0000000d040472a4 */ /* 0x002fe2000f8e0206 */
[----:B------:R-:W-:-:S05]  /*08f0*/  MOV R5, UR5 ;  /* 0x0000000500057c02 */ /* 0x000fca0008000f00 */
[----:B------:R-:W-:Y:S01]  /*0900*/  IMAD.U32 R4, RZ, RZ, UR4 ;  /* 0x00000004ff047e24 */ /* 0x000fe2000f8e00ff */
[----:B------:R1:W2:Y:S01]  /*0910*/  SHFL.IDX PT, R2, R18, 0x7, 0x1f ;  /* 0x00e01f0012027f89 */ /* 0x0002a200000e0000 */
[----:B------:R-:W-:Y:S05]  /*0920*/  BRA.U UP0, `(.L_x_5) ;  /* 0x0000000500547547 */ /* 0x000fea000b800000 */
[----:B--2---:R-:W-:Y:S01]  /*0930*/  SHF.R.S32.HI R17, RZ, 0x1f, R2 ;  /* 0x0000001fff117819 */ /* 0x004fe20000011402 */
[----:B------:R-:W2:Y:S01]  /*0940*/  LDC R0, c[0x0][0x374] ;  /* 0x0000dd00ff007b82 */ /* 0x000ea20000000800 */
[----:B------:R-:W-:Y:S01]  /*0950*/  IMAD.U32 R19, RZ, RZ, UR16 ;  /* 0x00000010ff137e24 */ /* 0x000fe2000f8e00ff */
[----:B------:R-:W-:Y:S01]  /*0960*/  MOV R10, RZ ;  /* 0x000000ff000a7202 */ /* 0x000fe20000000f00 */
[----:B------:R-:W-:Y:S01]  /*0970*/  IMAD.MOV.U32 R6, RZ, RZ, -0x1 ;  /* 0xffffffffff067424 */ /* 0x000fe200078e00ff */
[----:B------:R-:W-:Y:S02]  /*0980*/  LEA.HI R17, R17, R2, RZ, 0x7 ;  /* 0x0000000211117211 */ /* 0x000fe400078f38ff */
[----:B------:R-:W-:Y:S02]  /*0990*/  MOV R15, RZ ;  /* 0x000000ff000f7202 */ /* 0x000fe40000000f00 */
[----:B------:R-:W2:Y:S01]  /*09a0*/  LDC R7, c[0x0][0x370] ;  /* 0x0000dc00ff077b82 */ /* 0x000ea20000000800 */
[----:B------:R-:W-:-:S04]  /*09b0*/  LOP3.LUT R3, R17, 0xffffff80, RZ, 0xc0, !PT ;  /* 0xffffff8011037812 */ /* 0x000fc800078ec0ff */
[----:B------:R-:W-:-:S03]  /*09c0*/  ISETP.NE.AND P0, PT, R2, R3, PT ;  /* 0x000000030200720c */ /* 0x000fc60003f05270 */
[----:B------:R-:W3:Y:S01]  /*09d0*/  LDC R16, c[0x0][0x378] ;  /* 0x0000de00ff107b82 */ /* 0x000ee20000000800 */
[----:B------:R-:W-:-:S07]  /*09e0*/  ISETP.LT.AND P0, PT, R2, RZ, P0 ;  /* 0x000000ff0200720c */ /* 0x000fce0000701270 */
[----:B------:R-:W4:Y:S08]  /*09f0*/  LDC R12, c[0x0][0x770] ;  /* 0x0001dc00ff0c7b82 */ /* 0x000f300000000800 */
[----:B------:R-:W1:Y:S01]  /*0a00*/  LDC R11, c[0x0][0x76c] ;  /* 0x0001db00ff0b7b82 */ /* 0x000e620000000800 */
[----:B--2---:R-:W-:Y:S01]  /*0a10*/  IMAD R7, R0, R7, RZ ;  /* 0x0000000700077224 */ /* 0x004fe200078e02ff */
[----:B------:R-:W-:-:S02]  /*0a20*/  SHF.R.S32.HI R0, RZ, 0x7, R17 ;  /* 0x00000007ff007819 */ /* 0x000fc40000011411 */
[----:B------:R-:W-:-:S03]  /*0a30*/  LEA.HI.SX32 R17, R17, 0xffffffff, 0x19 ;  /* 0xffffffff11117811 */ /* 0x000fc600078fcaff */
[----:B------:R-:W-:Y:S01]  /*0a40*/  @!P0 IMAD.MOV R17, RZ, RZ, R0 ;  /* 0x000000ffff118224 */ /* 0x000fe200078e0200 */
[----:B------:R-:W2:Y:S01]  /*0a50*/  LDC.64 R8, c[0x0][0x760] ;  /* 0x0001d800ff087b82 */ /* 0x000ea20000000a00 */
[----:B---3--:R-:W-:Y:S02]  /*0a60*/  IMAD R16, R7, R16, RZ ;  /* 0x0000001007107224 */ /* 0x008fe400078e02ff */
[----:B------:R-:W-:-:S05]  /*0a70*/  IMAD.MOV.U32 R0, RZ, RZ, 0x1 ;  /* 0x00000001ff007424 */ /* 0x000fca00078e00ff */
[----:B------:R-:W3:Y:S02]  /*0a80*/  LDC.64 R2, c[0x0][0x778] ;  /* 0x0001de00ff027b82 */ /* 0x000ee40000000a00 */
.L_x_10:
[----:B------:R-:W-:-:S13]  /*0a90*/  ISETP.GE.AND P0, PT, R4, R17, PT ;  /* 0x000000110400720c */ /* 0x000fda0003f06270 */
[----:B------:R-:W-:Y:S05]  /*0aa0*/  @P0 BRA `(.L_x_6) ;  /* 0x0000000000940947 */ /* 0x000fea0003800000 */
[----:B------:R-:W-:-:S04]  /*0ab0*/  SHF.L.U32 R7, R4, 0x7, RZ ;  /* 0x0000000704077819 */ /* 0x000fc800000006ff */
[----:B------:R-:W-:-:S13]  /*0ac0*/  ISETP.GE.AND P0, PT, R7, R15, PT ;  /* 0x0000000f0700720c */ /* 0x000fda0003f06270 */
[----:B------:R-:W-:Y:S05]  /*0ad0*/  @!P0 BRA `(.L_x_7) ;  /* 0x0000000000388947 */ /* 0x000fea0003800000 */
[----:B------:R-:W-:Y:S01]  /*0ae0*/  VIADD R13, R6, 0x1 ;  /* 0x00000001060d7836 */ /* 0x000fe20000000000 */
[----:B------:R-:W-:-:S04]  /*0af0*/  MOV R6, 0xffffffff ;  /* 0xffffffff00067802 */ /* 0x000fc80000000f00 */
[----:B------:R-:W-:-:S13]  /*0b00*/  ISETP.GT.U32.AND P0, PT, R13, 0x1f, PT ;  /* 0x0000001f0d00780c */ /* 0x000fda0003f04070 */
[----:B------:R-:W-:Y:S05]  /*0b10*/  @P0 BRA `(.L_x_8) ;  /* 0x0000000000240947 */ /* 0x000fea0003800000 */
[----:B------:R-:W-:Y:S01]  /*0b20*/  ISETP.GT.AND P0, PT, R18, R7, PT ;  /* 0x000000071200720c */ /* 0x000fe20003f04270 */
[----:B------:R-:W-:-:S05]  /*0b30*/  IMAD.MOV.U32 R6, RZ, RZ, -0x1 ;  /* 0xffffffffff067424 */ /* 0x000fca00078e00ff */
[----:B------:R-:W-:-:S07]  /*0b40*/  SHF.L.U32 R6, R6, R13, RZ ;  /* 0x0000000d06067219 */ /* 0x000fce00000006ff */
[----:B------:R-:W-:-:S04]  /*0b50*/  VOTE.ANY R7, PT, P0 ;  /* 0x0000000000077806 */ /* 0x000fc800000e0100 */
[----:B------:R-:W-:-:S05]  /*0b60*/  LOP3.LUT P0, R7, R7, RZ, R6, 0xa0, !PT ;  /* 0x000000ff07077212 */ /* 0x000fca000780a006 */
[----:B------:R-:W-:-:S05]  /*0b70*/  VIADD R6, R7, 0xffffffff ;  /* 0xffffffff07067836 */ /* 0x000fca0000000000 */
[----:B------:R-:W-:-:S04]  /*0b80*/  LOP3.LUT R7, R7, R6, RZ, 0xc, !PT ;  /* 0x0000000607077212 */ /* 0x000fc800078e0cff */
[----:B------:R-:W5:Y:S02]  /*0b90*/  POPC R6, R7 ;  /* 0x0000000700067309 */ /* 0x000f640000000000 */
[----:B-----5:R-:W-:-:S07]  /*0ba0*/  SEL R6, R6, 0xffffffff, P0 ;  /* 0xffffffff06067807 */ /* 0x020fce0000000000 */
.L_x_8:
[----:B------:R4:W3:Y:S02]  /*0bb0*/  SHFL.IDX PT, R15, R18, R6, 0x1f ;  /* 0x00001f06120f7589 */ /* 0x0008e400000e0000 */
.L_x_7:
[----:B------:R-:W5:Y:S01]  /*0bc0*/  S2R R13, SR_CgaCtaId ;  /* 0x00000000000d7919 */ /* 0x000f620000008800 */
[----:B------:R-:W-:Y:S01]  /*0bd0*/  MOV R14, 0x400 ;  /* 0x00000400000e7802 */ /* 0x000fe20000000f00 */
[----:B------:R-:W-:-:S03]  /*0be0*/  IMAD.U32 R21, R0, -0x80000000, RZ ;  /* 0x8000000000157824 */ /* 0x000fc600078e00ff */
[----:B-----5:R-:W-:-:S05]  /*0bf0*/  LEA R13, R13, R14, 0x18 ;  /* 0x0000000e0d0d7211 */ /* 0x020fca00078ec0ff */
[----:B------:R-:W-:-:S04]  /*0c00*/  IMAD R14, R10, 0x8, R13 ;  /* 0x000000080a0e7824 */ /* 0x000fc800078e020d */
[----:B------:R-:W5:Y:S02]  /*0c10*/  SYNCS.PHASECHK.TRANS64.TRYWAIT P0, [R14+URZ+0x50], R21 ;  /* 0x000050150e0075a7 */ /* 0x000f6400080011ff */
[----:B-----5:R-:W-:Y:S05]  /*0c20*/  @!P0 BRA `(.L_x_9) ;  /* 0x0000003800d48947 */ /* 0x020fea0003800000 */
.L_x_59:
[----:B------:R-:W-:Y:S01]  /*0c30*/  ELECT P0, URZ, PT ;  /* 0x0000000000ff782f */ /* 0x000fe20003800000 */
[----:B------:R-:W-:-:S12]  /*0c40*/  IMAD.MOV.U32 R7, RZ, RZ, 0x1 ;  /* 0x00000001ff077424 */ /* 0x000fd800078e00ff */
[C---:B------:R-:W-:Y:S02]  /*0c50*/  @P0 IMAD R13, R10.reuse, 0x10, R13 ;  /* 0x000000100a0d0824 */ /* 0x040fe400078e020d */
[----:B------:R-:W-:-:S03]  /*0c60*/  VIADD R10, R10, 0x1 ;  /* 0x000000010a0a7836 */ /* 0x000fc60000000000 */
[----:B------:R4:W-:Y:S02]  /*0c70*/  @P0 STS.128 [R13+0x2d410], R4 ;  /* 0x02d410040d000388 */ /* 0x0009e40000000c00 */
[----:B------:R-:W-:Y:S01]  /*0c80*/  ISETP.NE.AND P0, PT, R10, 0x2, PT ;  /* 0x000000020a00780c */ /* 0x000fe20003f05270 */
[----:B------:R5:W-:Y:S06]  /*0c90*/  MEMBAR.ALL.CTA ;  /* 0x0000000000007992 */ /* 0x000bec0000008000 */
[----:B-----5:R-:W5:Y:S01]  /*0ca0*/  FENCE.VIEW.ASYNC.S ;  /* 0x00000000000073c6 */ /* 0x020f620000000000 */
[----:B----4-:R-:W-:-:S02]  /*0cb0*/  SEL R21, RZ, 0x1, P0 ;  /* 0x00000001ff157807 */ /* 0x010fc40000000000 */
[----:B------:R-:W-:Y:S02]  /*0cc0*/  SEL R10, R10, RZ, P0 ;  /* 0x000000ff0a0a7207 */ /* 0x000fe40000000000 */
[----:B------:R-:W-:Y:S01]  /*0cd0*/  LOP3.LUT R0, R0, R21, RZ, 0x3c, !PT ;  /* 0x0000001500007212 */ /* 0x000fe200078e3cff */
[----:B-----5:R-:W-:Y:S06]  /*0ce0*/  BAR.SYNC.DEFER_BLOCKING 0x4, 0x20 ;  /* 0x0100800000007b1d */ /* 0x020fec0000010000 */
[----:B------:R4:W-:Y:S02]  /*0cf0*/  SYNCS.ARRIVE.TRANS64.ART0 RZ, [R14+URZ+0x40], R7 ;  /* 0x000040070eff79a7 */ /* 0x0009e400085000ff */
.L_x_6:
[----:B------:R-:W-:-:S04]  /*0d00*/  IMAD.IADD R19, R16, 0x1, R19 ;  /* 0x0000000110137824 */ /* 0x000fc800078e0213 */
[C---:B--2---:R-:W-:Y:S01]  /*0d10*/  IMAD.HI.U32 R5, R19.reuse, R9, RZ ;  /* 0x0000000913057227 */ /* 0x044fe200078e00ff */
[----:B------:R-:W-:-:S03]  /*0d20*/  ISETP.GE.AND P0, PT, R19, 0x200, PT ;  /* 0x000002001300780c */ /* 0x000fc60003f06270 */
[----:B------:R-:W-:-:S05]  /*0d30*/  IMAD.IADD R4, R19, 0x1, -R5 ;  /* 0x0000000113047824 */ /* 0x000fca00078e0a05 */
[----:B------:R-:W-:-:S04]  /*0d40*/  SHF.R.U32.HI R4, RZ, UR15, R4 ;  /* 0x0000000fff047c19 */ /* 0x000fc80008011604 */
[----:B------:R-:W-:-:S04]  /*0d50*/  IADD3 R4, PT, PT, R5, R4, RZ ;  /* 0x0000000405047210 */ /* 0x000fc80007ffe0ff */
[----:B----4-:R-:W-:-:S05]  /*0d60*/  SHF.R.U32.HI R14, RZ, UR14, R4 ;  /* 0x0000000eff0e7c19 */ /* 0x010fca0008011604 */
[----:B------:R-:W-:-:S04]  /*0d70*/  IMAD.MOV R14, RZ, RZ, -R14 ;  /* 0x000000ffff0e7224 */ /* 0x000fc800078e0a0e */
[----:B------:R-:W-:-:S04]  /*0d80*/  IMAD R14, R8, R14, R19 ;  /* 0x0000000e080e7224 */ /* 0x000fc800078e0213 */
[----:B---3--:R-:W-:-:S05]  /*0d90*/  IMAD.HI.U32 R5, R14, R3, RZ ;  /* 0x000000030e057227 */ /* 0x008fca00078e00ff */
[----:B------:R-:W-:-:S04]  /*0da0*/  IADD3 R4, PT, PT, R14, -R5, RZ ;  /* 0x800000050e047210 */ /* 0x000fc80007ffe0ff */
[----:B------:R-:W-:-:S05]  /*0db0*/  SHF.R.U32.HI R4, RZ, UR11, R4 ;  /* 0x0000000bff047c19 */ /* 0x000fca0008011604 */
[----:B------:R-:W-:-:S05]  /*0dc0*/  IMAD.IADD R4, R5, 0x1, R4 ;  /* 0x0000000105047824 */ /* 0x000fca00078e0204 */
[----:B------:R-:W-:-:S05]  /*0dd0*/  SHF.R.U32.HI R7, RZ, UR10, R4 ;  /* 0x0000000aff077c19 */ /* 0x000fca0008011604 */
[----:B------:R-:W-:-:S05]  /*0de0*/  IMAD.HI.U32 R5, R7, R12, RZ ;  /* 0x0000000c07057227 */ /* 0x000fca00078e00ff */
[----:B------:R-:W-:-:S04]  /*0df0*/  IADD3 R4, PT, PT, R7, -R5, RZ ;  /* 0x8000000507047210 */ /* 0x000fc80007ffe0ff */
[----:B------:R-:W-:-:S05]  /*0e00*/  SHF.R.U32.HI R4, RZ, UR9, R4 ;  /* 0x00000009ff047c19 */ /* 0x000fca0008011604 */
[----:B------:R-:W-:Y:S01]  /*0e10*/  IMAD.IADD R4, R5, 0x1, R4 ;  /* 0x0000000105047824 */ /* 0x000fe200078e0204 */
[----:B------:R-:W-:-:S04]  /*0e20*/  IADD3 R5, PT, PT, -R7, RZ, RZ ;  /* 0x000000ff07057210 */ /* 0x000fc80007ffe1ff */
[----:B------:R-:W-:Y:S01]  /*0e30*/  SHF.R.U32.HI R4, RZ, UR8, R4 ;  /* 0x00000008ff047c19 */ /* 0x000fe20008011604 */
[----:B------:R-:W-:-:S03]  /*0e40*/  IMAD R5, R2, R5, R14 ;  /* 0x0000000502057224 */ /* 0x000fc600078e020e */
[----:B------:R-:W-:-:S05]  /*0e50*/  IADD3 R4, PT, PT, -R4, RZ, RZ ;  /* 0x000000ff04047210 */ /* 0x000fca0007ffe1ff */
[----:B-1----:R-:W-:Y:S01]  /*0e60*/  IMAD R4, R11, R4, R7 ;  /* 0x000000040b047224 */ /* 0x002fe200078e0207 */
[----:B------:R-:W-:Y:S06]  /*0e70*/  @!P0 BRA `(.L_x_10) ;  /* 0xfffffffc00048947 */ /* 0x000fec000383ffff */
.L_x_5:
[----:B------:R-:W3:Y:S01]  /*0e80*/  S2R R3, SR_CgaCtaId ;  /* 0x0000000000037919 */ /* 0x000ee20000008800 */
[----:B--2---:R-:W-:Y:S01]  /*0e90*/  MOV R2, 0x400 ;  /* 0x0000040000027802 */ /* 0x004fe20000000f00 */
[----:B------:R-:W-:Y:S01]  /*0ea0*/  IMAD.U32 R6, R0, -0x80000000, RZ ;  /* 0x8000000000067824 */ /* 0x000fe200078e00ff */
[C---:B------:R-:W-:Y:S01]  /*0eb0*/  ISETP.NE.AND P0, PT, R10.reuse, 0x1, PT ;  /* 0x000000010a00780c */ /* 0x040fe20003f05270 */
[----:B------:R-:W-:-:S05]  /*0ec0*/  VIADD R8, R10, 0x2 ;  /* 0x000000020a087836 */ /* 0x000fca0000000000 */
[----:B------:R-:W-:Y:S02]  /*0ed0*/  SEL R8, R8, 0x1, P0 ;  /* 0x0000000108087807 */ /* 0x000fe40000000000 */
[----:B---3--:R-:W-:-:S05]  /*0ee0*/  LEA R3, R3, R2, 0x18 ;  /* 0x0000000203037211 */ /* 0x008fca00078ec0ff */
[----:B------:R-:W-:-:S04]  /*0ef0*/  IMAD R2, R10, 0x8, R3 ;  /* 0x000000080a027824 */ /* 0x000fc800078e0203 */
[----:B------:R-:W2:Y:S02]  /*0f00*/  SYNCS.PHASECHK.TRANS64.TRYWAIT P1, [R2+URZ+0x50], R6 ;  /* 0x00005006020075a7 */ /* 0x000ea400080211ff */
[----:B--2---:R-:W-:Y:S05]  /*0f10*/  @!P1 BRA `(.L_x_11) ;  /* 0x0000003800309947 */ /* 0x004fea0003800000 */
.L_x_61:
[----:B------:R-:W-:Y:S02]  /*0f20*/  ELECT P2, URZ, PT ;  /* 0x0000000000ff782f */ /* 0x000fe40003840000 */
[----:B------:R-:W-:Y:S01]  /*0f30*/  ISETP.NE.AND P0, PT, R8, 0x2, PT ;  /* 0x000000020800780c */ /* 0x000fe20003f05270 */
[----:B--2---:R-:W-:-:S03]  /*0f40*/  IMAD.MOV.U32 R7, RZ, RZ, RZ ;  /* 0x000000ffff077224 */ /* 0x004fc600078e00ff */
[----:B------:R-:W-:Y:S02]  /*0f50*/  ISETP.EQ.XOR P1, PT, R10, 0x1, !P0 ;  /* 0x000000010a00780c */ /* 0x000fe40004722a70 */
[----:B------:R-:W-:Y:S02]  /*0f60*/  SEL R8, R8, RZ, P0 ;  /* 0x000000ff08087207 */ /* 0x000fe40000000000 */
[----:B------:R-:W-:-:S03]  /*0f70*/  SEL R9, RZ, 0x1, !P1 ;  /* 0x00000001ff097807 */ /* 0x000fc60004800000 */
[--C-:B------:R-:W-:Y:S01]  /*0f80*/  IMAD R8, R8, 0x8, R3.reuse ;  /* 0x0000000808087824 */ /* 0x100fe200078e0203 */
[----:B------:R-:W-:Y:S01]  /*0f90*/  LOP3.LUT R9, R0, R9, RZ, 0x3c, !PT ;  /* 0x0000000900097212 */ /* 0x000fe200078e3cff */
[----:B------:R-:W-:Y:S02]  /*0fa0*/  @P2 IMAD R10, R10, 0x10, R3 ;  /* 0x000000100a0a2824 */ /* 0x000fe400078e0203 */
[----:B------:R-:W-:Y:S02]  /*0fb0*/  @P2 IMAD.MOV.U32 R6, RZ, RZ, -0x1 ;  /* 0xffffffffff062424 */ /* 0x000fe400078e00ff */
[----:B------:R-:W-:Y:S02]  /*0fc0*/  IMAD.MOV.U32 R3, RZ, RZ, 0x1 ;  /* 0x00000001ff037424 */ /* 0x000fe400078e00ff */
[----:B------:R-:W-:Y:S01]  /*0fd0*/  IMAD.U32 R12, R9, -0x80000000, RZ ;  /* 0x80000000090c7824 */ /* 0x000fe200078e00ff */
[----:B------:R2:W-:Y:S01]  /*0fe0*/  @P2 STS.128 [R10+0x2d410], R4 ;  /* 0x02d410040a002388 */ /* 0x0005e20000000c00 */
[----:B------:R3:W-:Y:S06]  /*0ff0*/  MEMBAR.ALL.CTA ;  /* 0x0000000000007992 */ /* 0x0007ec0000008000 */
[----:B---3--:R-:W3:Y:S02]  /*1000*/  FENCE.VIEW.ASYNC.S ;  /* 0x00000000000073c6 */ /* 0x008ee40000000000 */
[----:B---3--:R-:W-:Y:S06]  /*1010*/  BAR.SYNC.DEFER_BLOCKING 0x4, 0x20 ;  /* 0x0100800000007b1d */ /* 0x008fec0000010000 */
[----:B------:R2:W-:Y:S01]  /*1020*/  SYNCS.ARRIVE.TRANS64.ART0 RZ, [R2+URZ+0x40], R3 ;  /* 0x0000400302ff79a7 */ /* 0x0005e200085000ff */
[----:B------:R-:W3:Y:S02]  /*1030*/  SYNCS.PHASECHK.TRANS64.TRYWAIT P0, [R8+URZ+0x50], R12 ;  /* 0x0000500c080075a7 */ /* 0x000ee400080011ff */
[----:B--23--:R-:W-:Y:S05]  /*1040*/  @!P0 BRA `(.L_x_12) ;  /* 0x0000003400fc8947 */ /* 0x00cfea0003800000 */
.L_x_4:
[----:B------:R-:W-:-:S13]  /*1050*/  ISETP.NE.AND P0, PT, R120, 0x5, PT ;  /* 0x000000057800780c */ /* 0x000fda0003f05270 */
[----:B------:R-:W-:Y:S05]  /*1060*/  @P0 BRA `(.L_x_13) ;  /* 0x0000000400e80947 */ /* 0x000fea0003800000 */
[----:B------:R-:W3:Y:S01]  /*1070*/  S2UR UR4, SR_CgaCtaId ;  /* 0x00000000000479c3 */ /* 0x000ee20000008800 */
[----:B------:R-:W-:Y:S02]  /*1080*/  UMOV UR6, 0x400 ;  /* 0x0000040000067882 */ /* 0x000fe40000000000 */
[----:B---3--:R-:W-:-:S09]  /*1090*/  ULEA UR6, UR4, UR6, 0x18 ;  /* 0x0000000604067291 */ /* 0x008fd2000f8ec0ff */
[----:B------:R-:W3:Y:S02]  /*10a0*/  SYNCS.PHASECHK.TRANS64.TRYWAIT P0, [UR6+0x40], RZ ;  /* 0x000040ffff0075a7 */ /* 0x000ee40008001106 */
[----:B---3--:R-:W-:Y:S05]  /*10b0*/  @!P0 BRA `(.L_x_14) ;  /* 0x0000003400f88947 */ /* 0x008fea0003800000 */
.L_x_64:
[----:B------:R-:W4:Y:S01]  /*10c0*/  LDS.128 R4, [UR6+0x2d410] ;  /* 0x02d41006ff047984 */ /* 0x000f220008000c00 */
[----:B---3--:R-:W-:Y:S01]  /*10d0*/  HFMA2 R0, -RZ, RZ, 0, 5.9604644775390625e-08 ;  /* 0x00000001ff007431 */ /* 0x008fe200000001ff */
[----:B------:R-:W-:Y:S01]  /*10e0*/  UMOV UR7, 0x1 ;  /* 0x0000000100077882 */ /* 0x000fe20000000000 */
[----:B------:R-:W-:Y:S01]  /*10f0*/  UMOV UR4, URZ ;  /* 0x000000ff00047c82 */ /* 0x000fe20008000000 */
[----:B------:R3:W-:Y:S06]  /*1100*/  MEMBAR.ALL.CTA ;  /* 0x0000000000007992 */ /* 0x0007ec0000008000 */
[----:B---3--:R-:W3:Y:S02]  /*1110*/  FENCE.VIEW.ASYNC.S ;  /* 0x00000000000073c6 */ /* 0x008ee40000000000 */
[----:B---3--:R3:W-:Y:S01]  /*1120*/  SYNCS.ARRIVE.TRANS64.ART0 RZ, [UR6+0x50], R0 ;  /* 0x00005000ffff79a7 */ /* 0x0087e20008500006 */
[----:B----4-:R-:W-:-:S13]  /*1130*/  ISETP.NE.AND P0, PT, R7, 0x1, PT ;  /* 0x000000010700780c */ /* 0x010fda0003f05270 */
[----:B---3--:R-:W-:Y:S05]  /*1140*/  @P0 BRA `(.L_x_15) ;  /* 0x0000000400700947 */ /* 0x008fea0003800000 */
[----:B------:R-:W3:Y:S01]  /*1150*/  LDCU.64 UR4, c[0x0][0x348] ;  /* 0x00006900ff0477ac */ /* 0x000ee20008000a00 */
[----:B------:R-:W-:Y:S01]  /*1160*/  R2UR UR12, R5 ;  /* 0x00000000050c72ca */ /* 0x000fe200000e0000 */
[----:B--2---:R-:W-:Y:S01]  /*1170*/  IMAD.MOV.U32 R8, RZ, RZ, 0x1 ;  /* 0x00000001ff087424 */ /* 0x004fe200078e00ff */
[----:B------:R-:W-:Y:S01]  /*1180*/  R2UR UR20, R4 ;  /* 0x00000000041472ca */ /* 0x000fe200000e0000 */
[----:B------:R-:W-:Y:S01]  /*1190*/  IMAD.MOV.U32 R2, RZ, RZ, RZ ;  /* 0x000000ffff027224 */ /* 0x000fe200078e00ff */
[----:B------:R-:W-:Y:S01]  /*11a0*/  R2UR UR28, R6 ;  /* 0x00000000061c72ca */ /* 0x000fe200000e0000 */
[----:B------:R-:W-:Y:S01]  /*11b0*/  UMOV UR7, 0x1 ;  /* 0x0000000100077882 */ /* 0x000fe20000000000 */
[----:B------:R-:W-:Y:S01]  /*11c0*/  UMOV UR18, URZ ;  /* 0x000000ff00127c82 */ /* 0x000fe20008000000 */
[----:B------:R-:W-:Y:S01]  /*11d0*/  UMOV UR10, URZ ;  /* 0x000000ff000a7c82 */ /* 0x000fe20008000000 */
[----:B---3--:R-:W-:Y:S02]  /*11e0*/  UIADD3 UR38, UP3, UPT, UR4, 0x40, URZ ;  /* 0x0000004004267890 */ /* 0x008fe4000ff7e0ff */
[----:B------:R-:W-:-:S02]  /*11f0*/  UIADD3 UR36, UP2, UPT, UR4, 0xc0, URZ ;  /* 0x000000c004247890 */ /* 0x000fc4000ff5e0ff */
[----:B------:R-:W-:Y:S02]  /*1200*/  UIADD3 UR30, UP1, UPT, UR4, 0x140, URZ ;  /* 0x00000140041e7890 */ /* 0x000fe4000ff3e0ff */
[----:B------:R-:W-:Y:S02]  /*1210*/  UIADD3 UR22, UP0, UPT, UR4, 0x1c0, URZ ;  /* 0x000001c004167890 */ /* 0x000fe4000ff1e0ff */
[----:B------:R-:W-:Y:S02]  /*1220*/  UIADD3.X UR39, UPT, UPT, URZ, UR5, URZ, UP3, !UPT ;  /* 0x00000005ff277290 */ /* 0x000fe40009ffe4ff */
[----:B------:R-:W-:Y:S02]  /*1230*/  UIADD3.X UR37, UPT, UPT, URZ, UR5, URZ, UP2, !UPT ;  /* 0x00000005ff257290 */ /* 0x000fe400097fe4ff */
[----:B------:R-:W-:Y:S02]  /*1240*/  UIADD3.X UR31, UPT, UPT, URZ, UR5, URZ, UP1, !UPT ;  /* 0x00000005ff1f7290 */ /* 0x000fe40008ffe4ff */
[----:B------:R-:W-:Y:S01]  /*1250*/  UIADD3.X UR23, UPT, UPT, URZ, UR5, URZ, UP0, !UPT ;  /* 0x00000005ff177290 */ /* 0x000fe200087fe4ff */
[----:B------:R-:W-:-:S11]  /*1260*/  UMOV UR4, URZ ;  /* 0x000000ff00047c82 */ /* 0x000fd60008000000 */
.L_x_20:
[----:B------:R-:W-:Y:S01]  /*1270*/  USHF.L.U32 UR5, UR7, 0x1f, URZ ;  /* 0x0000001f07057899 */ /* 0x000fe200080006ff */
[----:B------:R-:W-:Y:S01]  /*1280*/  HFMA2 R3, -RZ, RZ, 0, -128 ;  /* 0x0000d800ff037431 */ /* 0x000fe200000001ff */
[----:B------:R-:W-:Y:S02]  /*1290*/  ULEA UR8, UR4, UR6, 0x3 ;  /* 0x0000000604087291 */ /* 0x000fe4000f8e18ff */
[----:B------:R-:W-:Y:S02]  /*12a0*/  USHF.L.U32 UR27, UR12, 0x8, URZ ;  /* 0x000000080c1b7899 */ /* 0x000fe400080006ff */
[----:B------:R-:W-:Y:S01]  /*12b0*/  MOV R0, UR5 ;  /* 0x0000000500007c02 */ /* 0x000fe20008000f00 */
[----:B------:R-:W-:Y:S02]  /*12c0*/  USHF.L.U32 UR35, UR20, 0x7, URZ ;  /* 0x0000000714237899 */ /* 0x000fe400080006ff */
[----:B------:R-:W-:Y:S02]  /*12d0*/  UIADD3 UR12, UPT, UPT, UR12, UR12, URZ ;  /* 0x0000000c0c0c7290 */ /* 0x000fe4000fffe0ff */
[----:B--2---:R2:W3:Y:S01]  /*12e0*/  SYNCS.PHASECHK.TRANS64.TRYWAIT P2, [UR8+0x18], R0 ;  /* 0x00001800ff0075a7 */ /* 0x0044e20008041108 */
[----:B------:R-:W-:-:S09]  /*12f0*/  UMOV UR5, URZ ;  /* 0x000000ff00057c82 */ /* 0x000fd20008000000 */
.L_x_18:
[----:B----4-:R-:W-:Y:S02]  /*1300*/  USHF.L.U32 UR9, UR4, 0xf, URZ ;  /* 0x0000000f04097899 */ /* 0x010fe400080006ff */
[----:B------:R-:W-:Y:S02]  /*1310*/  ULEA UR13, UR4, UR6, 0xc ;  /* 0x00000006040d7291 */ /* 0x000fe4000f8e60ff */
[----:B------:R-:W-:Y:S02]  /*1320*/  USHF.L.U32 UR34, UR5, 0x8, URZ ;  /* 0x0000000805227899 */ /* 0x000fe400080006ff */
[----:B------:R-:W-:Y:S02]  /*1330*/  ULEA UR33, UR4, UR6, 0x3 ;  /* 0x0000000604217291 */ /* 0x000fe4000f8e18ff */
[----:B------:R-:W-:Y:S02]  /*1340*/  USHF.L.U32 UR8, UR4, 0x10, URZ ;  /* 0x0000001004087899 */ /* 0x000fe400080006ff */
[----:B------:R-:W-:-:S02]  /*1350*/  ULEA UR16, UR4, UR6, 0xb ;  /* 0x0000000604107291 */ /* 0x000fc4000f8e58ff */
[----:B------:R-:W-:Y:S02]  /*1360*/  UIADD3 UR11, UPT, UPT, UR4, 0x1, URZ ;  /* 0x00000001040b7890 */ /* 0x000fe4000fffe0ff */
[----:B------:R-:W-:Y:S02]  /*1370*/  ULEA.HI.SX32 UR24, UR8, UR6, 0x1f ;  /* 0x0000000608187291 */ /* 0x000fe4000f8ffaff */
[----:B------:R-:W-:Y:S02]  /*1380*/  ULEA.HI.SX32 UR32, UR9, UR6, 0x1f ;  /* 0x0000000609207291 */ /* 0x000fe4000f8ffaff */
[----:B------:R-:W-:Y:S02]  /*1390*/  UIADD3 UR8, UPT, UPT, UR13, 0x2a400, URZ ;  /* 0x0002a4000d087890 */ /* 0x000fe4000fffe0ff */
[----:B------:R-:W-:Y:S02]  /*13a0*/  UISETP.GT.U32.AND UP0, UPT, UR5, 0xe, UPT ;  /* 0x0000000e0500788c */ /* 0x000fe4000bf04070 */
[----:B------:R-:W-:-:S02]  /*13b0*/  USHF.L.U32 UR19, UR5, 0x2, URZ ;  /* 0x0000000205137899 */ /* 0x000fc400080006ff */
[----:B------:R-:W-:Y:S02]  /*13c0*/  UIADD3 UR16, UPT, UPT, UR16, 0x28c00, URZ ;  /* 0x00028c0010107890 */ /* 0x000fe4000fffe0ff */
[----:B------:R-:W-:Y:S01]  /*13d0*/  UISETP.NE.AND UP1, UPT, UR11, 0x3, UPT ;  /* 0x000000030b00788c */ /* 0x000fe2000bf25270 */
[----:B------:R-:W-:Y:S01]  /*13e0*/  UMOV UR13, UR28 ;  /* 0x0000001c000d7c82 */ /* 0x000fe20008000000 */
[----:B------:R-:W-:Y:S01]  /*13f0*/  UMOV UR25, UR33 ;  /* 0x0000002100197c82 */ /* 0x000fe20008000000 */
[----:B------:R-:W-:Y:S01]  /*1400*/  UMOV UR26, UR34 ;  /* 0x00000022001a7c82 */ /* 0x000fe20008000000 */
[----:B------:R-:W-:Y:S01]  /*1410*/  UMOV UR17, UR33 ;  /* 0x0000002100117c82 */ /* 0x000fe20008000000 */
[----:B------:R-:W-:Y:S01]  /*1420*/  UMOV UR9, UR33 ;  /* 0x0000002100097c82 */ /* 0x000fe20008000000 */
[----:B--23--:R-:W-:Y:S05]  /*1430*/  @P2 BRA `(.L_x_16) ;  /* 0x0000000000102947 */ /* 0x00cfea0003800000 */
[----:B------:R-:W-:-:S06]  /*1440*/  USHF.L.U32 UR4, UR7, 0x1f, URZ ;  /* 0x0000001f07047899 */ /* 0x000fcc00080006ff */
[----:B--2---:R-:W-:-:S04]  /*1450*/  MOV R0, UR4 ;  /* 0x0000000400007c02 */ /* 0x004fc80008000f00 */
[----:B------:R-:W2:Y:S02]  /*1460*/  SYNCS.PHASECHK.TRANS64.TRYWAIT P0, [UR33+0x18], R0 ;  /* 0x00001800ff0075a7 */ /* 0x000ea40008001121 */
[----:B--2---:R-:W-:Y:S05]  /*1470*/  @!P0 BRA `(.L_x_17) ;  /* 0x0000003400208947 */ /* 0x004fea0003800000 */
.L_x_16:
[----:B------:R-:W-:Y:S02]  /*1480*/  ELECT P1, URZ, PT ;  /* 0x0000000000ff782f */ /* 0x000fe40003820000 */
[----:B------:R-:W-:Y:S01]  /*1490*/  PLOP3.LUT P0, PT, PT, PT, UP0, 0x80, 0x8 ;  /* 0x000000000008781c */ /* 0x000fe20003f0f008 */
[----:B------:R-:W-:Y:S01]  /*14a0*/  USEL UR14, URZ, 0x1, UP1 ;  /* 0x00000001ff0e7887 */ /* 0x000fe20008800000 */
[----:B------:R-:W-:Y:S01]  /*14b0*/  PLOP3.LUT P2, PT, PT, PT, PT, 0x80, 0x8 ;  /* 0x000000000008781c */ /* 0x000fe20003f4f070 */
[----:B------:R-:W-:Y:S02]  /*14c0*/  USEL UR4, UR11, URZ, UP1 ;  /* 0x000000ff0b047287 */ /* 0x000fe40008800000 */
[----:B------:R-:W-:Y:S02]  /*14d0*/  ULOP3.LUT UR7, UR7, UR14, URZ, 0x3c, !UPT ;  /* 0x0000000e07077292 */ /* 0x000fe4000f8e3cff */
[----:B------:R-:W-:Y:S02]  /*14e0*/  UIADD3 UR32, UPT, UPT, UR32, 0x4c00, URZ ;  /* 0x00004c0020207890 */ /* 0x000fe4000fffe0ff */
[----:B------:R-:W-:-:S02]  /*14f0*/  UIADD3 UR24, UPT, UPT, UR24, 0x10c00, URZ ;  /* 0x00010c0018187890 */ /* 0x000fc4000fffe0ff */
[----:B------:R-:W-:Y:S01]  /*1500*/  @!UP0 USHF.L.U32 UR14, UR7, 0x1f, URZ ;  /* 0x0000001f070e8899 */ /* 0x000fe200080006ff */
[----:B------:R4:W-:Y:S01]  /*1510*/  @P1 SYNCS.ARRIVE.TRANS64 RZ, [UR33], R3 ;  /* 0x00000003ffff19a7 */ /* 0x0009e20008000021 */
[----:B------:R-:W-:Y:S01]  /*1520*/  @!UP0 ULEA UR15, UR4, UR6, 0x3 ;  /* 0x00000006040f8291 */ /* 0x000fe2000f8e18ff */
[----:B------:R-:W-:Y:S02]  /*1530*/  UMOV UR11, UR19 ;  /* 0x00000013000b7c82 */ /* 0x000fe40008000000 */
[----:B------:R4:W-:Y:S01]  /*1540*/  UTMALDG.2D [UR32], [UR38], desc[URZ] ;  /* 0x0000ff20260075b4 */ /* 0x0009e20008009000 */
[----:B--2---:R-:W-:Y:S01]  /*1550*/  IMAD.U32 R0, RZ, RZ, UR14 ;  /* 0x0000000eff007e24 */ /* 0x004fe2000f8e00ff */
[----:B------:R-:W-:-:S04]  /*1560*/  UIADD3 UR5, UPT, UPT, UR5, 0x1, URZ ;  /* 0x0000000105057890 */ /* 0x000fc8000fffe0ff */
[----:B------:R-:W-:Y:S01]  /*1570*/  UISETP.NE.AND UP0, UPT, UR5, 0x10, UPT ;  /* 0x000000100500788c */ /* 0x000fe2000bf05270 */
[----:B------:R4:W-:Y:S01]  /*1580*/  UTMALDG.3D [UR24], [UR36], desc[URZ] ;  /* 0x0000ff18240075b4 */ /* 0x0009e20008011000 */
[----:B------:R4:W-:Y:S01]  /*1590*/  UTMALDG.3D [UR16], [UR30], desc[URZ] ;  /* 0x0000ff101e0075b4 */ /* 0x0009e20008011000 */
[----:B------:R4:W-:Y:S01]  /*15a0*/  UTMALDG.4D [UR8], [UR22], desc[URZ] ;  /* 0x0000ff08160075b4 */ /* 0x0009e20008019000 */
[----:B------:R4:W2:Y:S05]  /*15b0*/  @!P0 SYNCS.PHASECHK.TRANS64.TRYWAIT P2, [UR15+0x18], R0 ;  /* 0x00001800ff0085a7 */ /* 0x0008aa000804110f */
[----:B------:R-:W-:Y:S05]  /*15c0*/  BRA.U UP0, `(.L_x_18) ;  /* 0xfffffffd004c7547 */ /* 0x000fea000b83ffff */
[----:B----4-:R-:W-:Y:S02]  /*15d0*/  LEA R3, R8, UR6, 0x3 ;  /* 0x0000000608037c11 */ /* 0x010fe4000f8e18ff */
[----:B------:R-:W-:-:S04]  /*15e0*/  SHF.L.U32 R4, R2, 0x1f, RZ ;  /* 0x0000001f02047819 */ /* 0x000fc800000006ff */
[----:B------:R-:W3:Y:S02]  /*15f0*/  SYNCS.PHASECHK.TRANS64.TRYWAIT P0, [R3+URZ+0x40], R4 ;  /* 0x00004004030075a7 */ /* 0x000ee400080011ff */
[----:B---3--:R-:W-:Y:S05]  /*1600*/  @!P0 BRA `(.L_x_19) ;  /* 0x0000003000dc8947 */ /* 0x008fea0003800000 */
.L_x_67:
[C---:B------:R-:W-:Y:S01]  /*1610*/  LEA R4, R8.reuse, UR6, 0x4 ;  /* 0x0000000608047c11 */ /* 0x040fe2000f8e20ff */
[----:B------:R-:W-:Y:S02]  /*1620*/  VIADD R8, R8, 0x1 ;  /* 0x0000000108087836 */ /* 0x000fe40000000000 */
[----:B------:R-:W-:-:S03]  /*1630*/  IMAD.MOV.U32 R0, RZ, RZ, 0x1 ;  /* 0x00000001ff007424 */ /* 0x000fc600078e00ff */
[----:B---3--:R-:W3:Y:S01]  /*1640*/  LDS.128 R4, [R4+0x2d410] ;  /* 0x02d4100004047984 */ /* 0x008ee20000000c00 */
[C---:B------:R-:W-:Y:S01]  /*1650*/  ISETP.NE.AND P1, PT, R8.reuse, 0x2, PT ;  /* 0x000000020800780c */ /* 0x040fe20003f25270 */
[----:B------:R4:W-:Y:S06]  /*1660*/  MEMBAR.ALL.CTA ;  /* 0x0000000000007992 */ /* 0x0009ec0000008000 */
[----:B----4-:R-:W4:Y:S01]  /*1670*/  FENCE.VIEW.ASYNC.S ;  /* 0x00000000000073c6 */ /* 0x010f220000000000 */
[----:B------:R-:W-:Y:S01]  /*1680*/  SEL R8, R8, RZ, P1 ;  /* 0x000000ff08087207 */ /* 0x000fe20000800000 */
[----:B----4-:R4:W-:Y:S01]  /*1690*/  SYNCS.ARRIVE.TRANS64.ART0 RZ, [R3+URZ+0x50], R0 ;  /* 0x0000500003ff79a7 */ /* 0x0109e200085000ff */
[----:B---3--:R-:W-:-:S02]  /*16a0*/  ISETP.NE.AND P0, PT, R7, 0x1, PT ;  /* 0x000000010700780c */ /* 0x008fc40003f05270 */
[----:B------:R-:W-:Y:S02]  /*16b0*/  R2UR UR12, R5 ;  /* 0x00000000050c72ca */ /* 0x000fe400000e0000 */
[----:B------:R-:W-:Y:S02]  /*16c0*/  R2UR UR20, R4 ;  /* 0x00000000041472ca */ /* 0x000fe400000e0000 */
[----:B------:R-:W-:Y:S02]  /*16d0*/  R2UR UR28, R6 ;  /* 0x00000000061c72ca */ /* 0x000fe400000e0000 */
[----:B----4-:R-:W-:-:S04]  /*16e0*/  SEL R3, RZ, 0x1, P1 ;  /* 0x00000001ff037807 */ /* 0x010fc80000800000 */
[----:B------:R-:W-:Y:S01]  /*16f0*/  LOP3.LUT R2, R2, R3, RZ, 0x3c, !PT ;  /* 0x0000000302027212 */ /* 0x000fe200078e3cff */
[----:B------:R-:W-:Y:S08]  /*1700*/  @!P0 BRA `(.L_x_20) ;  /* 0xfffffff800d88947 */ /* 0x000ff0000383ffff */
.L_x_15:
[----:B------:R-:W-:Y:S02]  /*1710*/  UISETP.NE.AND UP0, UPT, UR4, 0x2, UPT ;  /* 0x000000020400788c */ /* 0x000fe4000bf05270 */
[----:B------:R-:W-:-:S04]  /*1720*/  UIADD3 UR5, UPT, UPT, UR4, 0x2, URZ ;  /* 0x0000000204057890 */ /* 0x000fc8000fffe0ff */
[----:B------:R-:W-:-:S04]  /*1730*/  USEL UR5, UR5, 0x1, UP0 ;  /* 0x0000000105057887 */ /* 0x000fc80008000000 */
[----:B------:R-:W-:-:S04]  /*1740*/  UISETP.NE.AND UP0, UPT, UR5, 0x3, UPT ;  /* 0x000000030500788c */ /* 0x000fc8000bf05270 */
[----:B------:R-:W-:-:S04]  /*1750*/  UISETP.EQ.XOR UP1, UPT, UR4, 0x2, !UP0 ;  /* 0x000000020400788c */ /* 0x000fc8000c722a70 */
[----:B------:R-:W-:-:S04]  /*1760*/  USEL UR4, URZ, 0x1, !UP1 ;  /* 0x00000001ff047887 */ /* 0x000fc8000c800000 */
[----:B------:R-:W-:Y:S02]  /*1770*/  ULOP3.LUT UR7, UR7, UR4, URZ, 0x3c, !UPT ;  /* 0x0000000407077292 */ /* 0x000fe4000f8e3cff */
[----:B------:R-:W-:Y:S02]  /*1780*/  USEL UR4, UR5, URZ, UP0 ;  /* 0x000000ff05047287 */ /* 0x000fe40008000000 */
[----:B------:R-:W-:Y:S02]  /*1790*/  USHF.L.U32 UR7, UR7, 0x1f, URZ ;  /* 0x0000001f07077899 */ /* 0x000fe400080006ff */
[----:B------:R-:W-:-:S04]  /*17a0*/  ULEA UR4, UR4, UR6, 0x3 ;  /* 0x0000000604047291 */ /* 0x000fc8000f8e18ff */
[----:B------:R-:W-:-:S05]  /*17b0*/  MOV R0, UR7 ;  /* 0x0000000700007c02 */ /* 0x000fca0008000f00 */
[----:B------:R-:W3:Y:S02]  /*17c0*/  SYNCS.PHASECHK.TRANS64.TRYWAIT P0, [UR4+0x18], R0 ;  /* 0x00001800ff0075a7 */ /* 0x000ee40008001104 */
[----:B---3--:R-:W-:Y:S05]  /*17d0*/  @!P0 BRA `(.L_x_21) ;  /* 0x0000003000808947 */ /* 0x008fea0003800000 */
.L_x_69:
[----:B------:R-:W-:-:S13]  /*17e0*/  ELECT P0, URZ, PT ;  /* 0x0000000000ff782f */ /* 0x000fda0003800000 */
[----:B---3--:R-:W-:-:S04]  /*17f0*/  @P0 MOV R0, 0xd800 ;  /* 0x0000d80000000802 */ /* 0x008fc80000000f00 */
[----:B------:R3:W-:Y:S03]  /*1800*/  @P0 SYNCS.ARRIVE.TRANS64 RZ, [UR4], R0 ;  /* 0x00000000ffff09a7 */ /* 0x0007e60008000004 */
.L_x_13:
[----:B------:R-:W-:-:S13]  /*1810*/  ISETP.NE.AND P0, PT, R120, 0x4, PT ;  /* 0x000000047800780c */ /* 0x000fda0003f05270 */
[----:B------:R-:W-:Y:S05]  /*1820*/  @P0 BRA `(.L_x_22) ;  /* 0x0000000c001c0947 */ /* 0x000fea0003800000 */
[----:B------:R-:W4:Y:S08]  /*1830*/  S2UR UR4, SR_CgaCtaId ;  /* 0x00000000000479c3 */ /* 0x000f300000008800 */
[----:B------:R-:W-:Y:S06]  /*1840*/  BAR.SYNC.DEFER_BLOCKING 0x3, 0xa0 ;  /* 0x00c2800000007b1d */ /* 0x000fec0000010000 */
[----:B------:R-:W-:-:S02]  /*1850*/  UMOV UR50, 0x400 ;  /* 0x0000040000327882 */ /* 0x000fc40000000000 */
[----:B----4-:R-:W-:-:S09]  /*1860*/  ULEA UR50, UR4, UR50, 0x18 ;  /* 0x0000003204327291 */ /* 0x010fd2000f8ec0ff */
[----:B---3--:R-:W3:Y:S01]  /*1870*/  LDS R0, [UR50+0x68] ;  /* 0x00006832ff007984 */ /* 0x008ee20008000800 */
[----:B------:R-:W4:Y:S02]  /*1880*/  SYNCS.PHASECHK.TRANS64.TRYWAIT P0, [UR50+0x40], RZ ;  /* 0x000040ffff0075a7 */ /* 0x000f240008001132 */
[----:B---34-:R-:W-:Y:S05]  /*1890*/  @!P0 BRA `(.L_x_23) ;  /* 0x0000003000708947 */ /* 0x018fea0003800000 */
.L_x_71:
[----:B------:R-:W4:Y:S01]  /*18a0*/  LDS R3, [UR50+0x2d41c] ;  /* 0x02d41c32ff037984 */ /* 0x000f220008000800 */
[----:B---3--:R-:W-:Y:S01]  /*18b0*/  IMAD.MOV.U32 R2, RZ, RZ, 0x1 ;  /* 0x00000001ff027424 */ /* 0x008fe200078e00ff */
[----:B------:R-:W-:Y:S01]  /*18c0*/  R2UR UR5, R0 ;  /* 0x00000000000572ca */ /* 0x000fe200000e0000 */
[----:B------:R-:W-:Y:S01]  /*18d0*/  UMOV UR73, 0x1 ;  /* 0x0000000100497882 */ /* 0x000fe20000000000 */
[----:B------:R3:W-:Y:S06]  /*18e0*/  MEMBAR.ALL.CTA ;  /* 0x0000000000007992 */ /* 0x0007ec0000008000 */
[----:B---3--:R-:W3:Y:S02]  /*18f0*/  FENCE.VIEW.ASYNC.S ;  /* 0x00000000000073c6 */ /* 0x008ee40000000000 */
[----:B---3--:R3:W-:Y:S01]  /*1900*/  SYNCS.ARRIVE.TRANS64.ART0 RZ, [UR50+0x50], R2 ;  /* 0x00005002ffff79a7 */ /* 0x0087e20008500032 */
[----:B----4-:R-:W-:-:S13]  /*1910*/  ISETP.NE.AND P0, PT, R3, 0x1, PT ;  /* 0x000000010300780c */ /* 0x010fda0003f05270 */
[----:B---3--:R-:W-:Y:S05]  /*1920*/  @P0 BRA `(.L_x_24) ;  /* 0x0000000800bc0947 */ /* 0x008fea0003800000 */
[----:B------:R-:W-:Y:S01]  /*1930*/  UIADD3 UR8, UPT, UPT, UR50, 0x2a400, URZ ;  /* 0x0002a40032087890 */ /* 0x000fe2000fffe0ff */
[----:B------:R-:W-:Y:S01]  /*1940*/  HFMA2 R5, -RZ, RZ, 0, 5.9604644775390625e-08 ;  /* 0x00000001ff057431 */ /* 0x000fe200000001ff */
[----:B------:R-:W-:Y:S01]  /*1950*/  UIADD3 UR7, UPT, UPT, UR50, 0x28c00, URZ ;  /* 0x00028c0032077890 */ /* 0x000fe2000fffe0ff */
[----:B------:R-:W-:Y:S01]  /*1960*/  MOV R4, RZ ;  /* 0x000000ff00047202 */ /* 0x000fe20000000f00 */
[----:B------:R-:W-:Y:S02]  /*1970*/  UIADD3 UR4, UPT, UPT, UR50, 0x10c00, URZ ;  /* 0x00010c0032047890 */ /* 0x000fe4000fffe0ff */
[----:B------:R-:W-:Y:S02]  /*1980*/  UIADD3 UR68, UPT, UPT, UR5, 0x1d0, URZ ;  /* 0x000001d005447890 */ /* 0x000fe4000fffe0ff */
[----:B------:R-:W-:Y:S02]  /*1990*/  UIADD3 UR66, UPT, UPT, UR5, 0x1d4, URZ ;  /* 0x000001d405427890 */ /* 0x000fe4000fffe0ff */
[----:B------:R-:W-:-:S02]  /*19a0*/  UIADD3 UR62, UPT, UPT, UR5, 0x1dc, URZ ;  /* 0x000001dc053e7890 */ /* 0x000fc4000fffe0ff */
[----:B------:R-:W-:Y:S02]  /*19b0*/  UIADD3 UR6, UPT, UPT, UR50, 0x4c00, URZ ;  /* 0x00004c0032067890 */ /* 0x000fe4000fffe0ff */
[----:B------:R-:W-:Y:S02]  /*19c0*/  UIADD3 UR64, UPT, UPT, UR5, 0x1d8, URZ ;  /* 0x000001d805407890 */ /* 0x000fe4000fffe0ff */
[----:B------:R-:W-:Y:S02]  /*19d0*/  USHF.R.U32.HI UR12, URZ, 0x4, UR8 ;  /* 0x00000004ff0c7899 */ /* 0x000fe40008011608 */
[----:B------:R-:W-:Y:S02]  /*19e0*/  USHF.R.U32.HI UR11, URZ, 0x4, UR7 ;  /* 0x00000004ff0b7899 */ /* 0x000fe40008011607 */
[----:B------:R-:W-:Y:S02]  /*19f0*/  USHF.R.U32.HI UR9, URZ, 0x4, UR4 ;  /* 0x00000004ff097899 */ /* 0x000fe40008011604 */
[----:B------:R-:W-:-:S02]  /*1a00*/  UIADD3 UR69, UPT, UPT, UR5, 0x1e0, URZ ;  /* 0x000001e005457890 */ /* 0x000fc4000fffe0ff */
[----:B------:R-:W-:Y:S02]  /*1a10*/  UIADD3 UR67, UPT, UPT, UR5, 0x1e8, URZ ;  /* 0x000001e805437890 */ /* 0x000fe4000fffe0ff */
[----:B------:R-:W-:Y:S02]  /*1a20*/  UIADD3 UR63, UPT, UPT, UR5, 0x1f8, URZ ;  /* 0x000001f8053f7890 */ /* 0x000fe4000fffe0ff */
[----:B------:R-:W-:Y:S02]  /*1a30*/  USHF.R.U32.HI UR8, URZ, 0x1, UR68 ;  /* 0x00000001ff087899 */ /* 0x000fe40008011644 */
[----:B------:R-:W-:Y:S02]  /*1a40*/  USHF.R.U32.HI UR7, URZ, 0x1, UR66 ;  /* 0x00000001ff077899 */ /* 0x000fe40008011642 */
[----:B------:R-:W-:Y:S02]  /*1a50*/  USHF.R.U32.HI UR4, URZ, 0x1, UR62 ;  /* 0x00000001ff047899 */ /* 0x000fe4000801163e */
[----:B------:R-:W-:Y:S01]  /*1a60*/  USHF.R.U32.HI UR10, URZ, 0x4, UR6 ;  /* 0x00000004ff0a7899 */ /* 0x000fe20008011606 */
[----:B------:R-:W-:Y:S01]  /*1a70*/  UMOV UR54, 0x8c02480 ;  /* 0x08c0248000367882 */ /* 0x000fe20000000000 */
[----:B------:R-:W-:-:S02]  /*1a80*/  UIADD3 UR65, UPT, UPT, UR5, 0x1f0, URZ ;  /* 0x000001f005417890 */ /* 0x000fc4000fffe0ff */
[----:B------:R-:W-:Y:S02]  /*1a90*/  USHF.R.U32.HI UR6, URZ, 0x1, UR64 ;  /* 0x00000001ff067899 */ /* 0x000fe40008011640 */
[----:B------:R-:W-:Y:S02]  /*1aa0*/  USEL UR13, URZ, 0x4000, UP6 ;  /* 0x00004000ff0d7887 */ /* 0x000fe4000b000000 */
[----:B------:R-:W-:Y:S02]  /*1ab0*/  USHF.R.U32.HI UR60, URZ, 0x1a, UR69 ;  /* 0x0000001aff3c7899 */ /* 0x000fe40008011645 */
[----:B------:R-:W-:Y:S02]  /*1ac0*/  USHF.R.U32.HI UR58, URZ, 0x1a, UR67 ;  /* 0x0000001aff3a7899 */ /* 0x000fe40008011643 */
[----:B------:R-:W-:Y:S02]  /*1ad0*/  USHF.R.U32.HI UR15, URZ, 0x1a, UR63 ;  /* 0x0000001aff0f7899 */ /* 0x000fe4000801163f */
[----:B------:R-:W-:-:S02]  /*1ae0*/  USEL UR54, UR54, 0x8c00480, !UP5 ;  /* 0x08c0048036367887 */ /* 0x000fc4000e800000 */
[----:B------:R-:W-:Y:S02]  /*1af0*/  ULOP3.LUT UR8, UR8, 0x60000000, URZ, 0xc0, !UPT ;  /* 0x6000000008087892 */ /* 0x000fe4000f8ec0ff */
[----:B------:R-:W-:Y:S02]  /*1b00*/  ULOP3.LUT UR7, UR7, 0x60000000, URZ, 0xc0, !UPT ;  /* 0x6000000007077892 */ /* 0x000fe4000f8ec0ff */
[----:B------:R-:W-:Y:S02]  /*1b10*/  ULOP3.LUT UR4, UR4, 0x60000000, URZ, 0xc0, !UPT ;  /* 0x6000000004047892 */ /* 0x000fe4000f8ec0ff */
[----:B------:R-:W-:Y:S02]  /*1b20*/  USHF.R.U32.HI UR14, URZ, 0x1a, UR65 ;  /* 0x0000001aff0e7899 */ /* 0x000fe40008011641 */
[----:B------:R-:W-:Y:S02]  /*1b30*/  ULOP3.LUT UR6, UR6, 0x60000000, URZ, 0xc0, !UPT ;  /* 0x6000000006067892 */ /* 0x000fe4000f8ec0ff */
[----:B------:R-:W-:-:S02]  /*1b40*/  UIADD3 UR54, UPT, UPT, UR13, UR54, URZ ;  /* 0x000000360d367290 */ /* 0x000fc4000fffe0ff */
[----:B------:R-:W-:Y:S02]  /*1b50*/  ULOP3.LUT UR60, UR8, 0x30, UR60, 0xf8, !UPT ;  /* 0x00000030083c7892 */ /* 0x000fe4000f8ef83c */
[----:B------:R-:W-:Y:S02]  /*1b60*/  ULOP3.LUT UR58, UR7, 0x30, UR58, 0xf8, !UPT ;  /* 0x00000030073a7892 */ /* 0x000fe4000f8ef83a */
[----:B------:R-:W-:Y:S02]  /*1b70*/  ULOP3.LUT UR4, UR4, 0x30, UR15, 0xf8, !UPT ;  /* 0x0000003004047892 */ /* 0x000fe4000f8ef80f */
[----:B------:R-:W-:Y:S02]  /*1b80*/  ULOP3.LUT UR6, UR6, 0x30, UR14, 0xf8, !UPT ;  /* 0x0000003006067892 */ /* 0x000fe4000f8ef80e */
[----:B------:R-:W-:Y:S02]  /*1b90*/  ULOP3.LUT UR12, UR12, 0x3fc0, URZ, 0xc0, !UPT ;  /* 0x00003fc00c0c7892 */ /* 0x000fe4000f8ec0ff */
[----:B------:R-:W-:-:S02]  /*1ba0*/  ULOP3.LUT UR11, UR11, 0x3fc0, URZ, 0xc0, !UPT ;  /* 0x00003fc00b0b7892 */ /* 0x000fc4000f8ec0ff */
[----:B------:R-:W-:Y:S02]  /*1bb0*/  ULOP3.LUT UR10, UR10, 0x3fc0, URZ, 0xc0, !UPT ;  /* 0x00003fc00a0a7892 */ /* 0x000fe4000f8ec0ff */
[----:B------:R-:W-:Y:S02]  /*1bc0*/  ULOP3.LUT UR9, UR9, 0x3fc0, URZ, 0xc0, !UPT ;  /* 0x00003fc009097892 */ /* 0x000fe4000f8ec0ff */
[----:B------:R-:W-:Y:S02]  /*1bd0*/  ULOP3.LUT UR61, UR60, UR54, URZ, 0xfc, !UPT ;  /* 0x000000363c3d7292 */ /* 0x000fe4000f8efcff */
[----:B------:R-:W-:Y:S02]  /*1be0*/  ULOP3.LUT UR59, UR58, UR54, URZ, 0xfc, !UPT ;  /* 0x000000363a3b7292 */ /* 0x000fe4000f8efcff */
[----:B------:R-:W-:Y:S02]  /*1bf0*/  ULOP3.LUT UR57, UR6, UR54, URZ, 0xfc, !UPT ;  /* 0x0000003606397292 */ /* 0x000fe4000f8efcff */
[----:B------:R-:W-:-:S02]  /*1c00*/  ULOP3.LUT UR55, UR4, UR54, URZ, 0xfc, !UPT ;  /* 0x0000003604377292 */ /* 0x000fc4000f8efcff */
[----:B------:R-:W-:Y:S02]  /*1c10*/  UIADD3 UR74, UPT, UPT, UR50, 0x30, URZ ;  /* 0x00000030324a7890 */ /* 0x000fe4000fffe0ff */
[----:B------:R-:W-:Y:S02]  /*1c20*/  ULOP3.LUT UR53, UR12, 0x10000, URZ, 0xfc, !UPT ;  /* 0x000100000c357892 */ /* 0x000fe4000f8efcff */
[----:B------:R-:W-:Y:S02]  /*1c30*/  ULOP3.LUT UR70, UR11, 0x10000, URZ, 0xfc, !UPT ;  /* 0x000100000b467892 */ /* 0x000fe4000f8efcff */
[----:B------:R-:W-:Y:S02]  /*1c40*/  ULOP3.LUT UR71, UR10, 0x10000, URZ, 0xfc, !UPT ;  /* 0x000100000a477892 */ /* 0x000fe4000f8efcff */
[----:B------:R-:W-:Y:S01]  /*1c50*/  ULOP3.LUT UR72, UR9, 0x10000, URZ, 0xfc, !UPT ;  /* 0x0001000009487892 */ /* 0x000fe2000f8efcff */
[----:B------:R-:W-:Y:S01]  /*1c60*/  UMOV UR4, 0x1 ;  /* 0x0000000100047882 */ /* 0x000fe20000000000 */
[----:B------:R-:W-:Y:S01]  /*1c70*/  UMOV UR15, URZ ;  /* 0x000000ff000f7c82 */ /* 0x000fe20008000000 */
[----:B------:R-:W-:Y:S01]  /*1c80*/  UMOV UR14, URZ ;  /* 0x000000ff000e7c82 */ /* 0x000fe20008000000 */
[----:B------:R-:W-:Y:S01]  /*1c90*/  UMOV UR60, URZ ;  /* 0x000000ff003c7c82 */ /* 0x000fe20008000000 */
[----:B------:R-:W-:Y:S01]  /*1ca0*/  UMOV UR58, URZ ;  /* 0x000000ff003a7c82 */ /* 0x000fe20008000000 */
[----:B------:R-:W-:Y:S01]  /*1cb0*/  UMOV UR56, URZ ;  /* 0x000000ff00387c82 */ /* 0x000fe20008000000 */
[----:B------:R-:W-:-:S05]  /*1cc0*/  UMOV UR54, URZ ;  /* 0x000000ff00367c82 */ /* 0x000fca0008000000 */
.L_x_31:
[----:B------:R-:W-:Y:S02]  /*1cd0*/  USHF.L.U32 UR7, UR15, 0x1f, URZ ;  /* 0x0000001f0f077899 */ /* 0x000fe400080006ff */
[----:B------:R-:W-:Y:S02]  /*1ce0*/  ULEA UR8, UR14, UR50, 0x3 ;  /* 0x000000320e087291 */ /* 0x000fe4000f8e18ff */
[----:B------:R-:W-:Y:S02]  /*1cf0*/  USHF.L.U32 UR6, UR4, 0x1f, URZ ;  /* 0x0000001f04067899 */ /* 0x000fe400080006ff */
[----:B----4-:R-:W-:Y:S01]  /*1d00*/  MOV R2, UR7 ;  /* 0x0000000700027c02 */ /* 0x010fe20008000f00 */
[----:B------:R-:W-:Y:S02]  /*1d10*/  ULOP3.LUT UR73, UR4, 0x1, URZ, 0x3c, !UPT ;  /* 0x0000000104497892 */ /* 0x000fe4000f8e3cff */
[----:B------:R-:W-:Y:S01]  /*1d20*/  UPLOP3.LUT UP2, UPT, UPT, UPT, UPT, 0x40, 0x4 ;  /* 0x000000000004789c */ /* 0x000fe20003f4e870 */
[----:B------:R-:W-:Y:S01]  /*1d30*/  MOV R0, UR6 ;  /* 0x0000000600007c02 */ /* 0x000fe20008000f00 */
[----:B------:R3:W4:Y:S01]  /*1d40*/  SYNCS.PHASECHK.TRANS64.TRYWAIT P1, [UR8], R2 ;  /* 0x00000002ff0075a7 */ /* 0x0007220008021108 */
[----:B------:R-:W-:-:S02]  /*1d50*/  UIMAD UR43, UR73, 0xd0, UR5 ;  /* 0x000000d0492b78a4 */ /* 0x000fc4000f8e0205 */
[----:B------:R-:W5:Y:S02]  /*1d60*/  SYNCS.PHASECHK.TRANS64.TRYWAIT P0, [UR50+0x38], R0 ;  /* 0x00003800ff0075a7 */ /* 0x000f640008001132 */
[----:B---345:R-:W-:Y:S08]  /*1d70*/  @P0 BRA `(.L_x_25) ;  /* 0x0000000000080947 */ /* 0x038ff00003800000 */
[----:B------:R-:W3:Y:S02]  /*1d80*/  SYNCS.PHASECHK.TRANS64.TRYWAIT P0, [UR50+0x38], R0 ;  /* 0x00003800ff0075a7 */ /* 0x000ee40008001132 */
[----:B---3--:R-:W-:Y:S05]  /*1d90*/  @!P0 BRA `(.L_x_26) ;  /* 0x0000002c00488947 */ /* 0x008fea0003800000 */
.L_x_25:
[----:B------:R-:W-:-:S05]  /*1da0*/  UMOV UR4, URZ ;  /* 0x000000ff00047c82 */ /* 0x000fca0008000000 */
.L_x_29:
[----:B----4-:R-:W-:Y:S02]  /*1db0*/  UIADD3 UR17, UPT, UPT, UR14, 0x1, URZ ;  /* 0x000000010e117890 */ /* 0x010fe4000fffe0ff */
[----:B------:R-:W-:Y:S02]  /*1dc0*/  UISETP.GT.U32.AND UP0, UPT, UR4, 0xe, UPT ;  /* 0x0000000e0400788c */ /* 0x000fe4000bf04070 */
[----:B------:R-:W-:Y:S02]  /*1dd0*/  UISETP.NE.AND UP1, UPT, UR17, 0x3, UPT ;  /* 0x000000031100788c */ /* 0x000fe4000bf25270 */
[----:B------:R-:W-:Y:S02]  /*1de0*/  ULEA UR12, UR14, UR70, 0x7 ;  /* 0x000000460e0c7291 */ /* 0x000fe4000f8e38ff */
[----:B------:R-:W-:Y:S01]  /*1df0*/  ULEA UR6, UR14, UR53, 0x8 ;  /* 0x000000350e067291 */ /* 0x000fe2000f8e40ff */
[----:B------:R-:W-:Y:S01]  /*1e00*/  PLOP3.LUT P0, PT, PT, PT, UP0, 0x80, 0x8 ;  /* 0x000000000008781c */ /* 0x000fe20003f0f008 */
[----:B------:R-:W-:Y:S02]  /*1e10*/  ULEA UR10, UR14, UR72, 0xb ;  /* 0x000000480e0a7291 */ /* 0x000fe4000f8e58ff */
[----:B------:R-:W-:Y:S02]  /*1e20*/  ULEA UR8, UR14, UR71, 0xa ;  /* 0x000000470e087291 */ /* 0x000fe4000f8e50ff */
[----:B------:R-:W-:Y:S02]  /*1e30*/  ULEA UR42, UR14, UR50, 0x3 ;  /* 0x000000320e2a7291 */ /* 0x000fe4000f8e18ff */
[----:B------:R-:W-:Y:S02]  /*1e40*/  USEL UR14, UR17, URZ, UP1 ;  /* 0x000000ff110e7287 */ /* 0x000fe40008800000 */
[----:B------:R-:W-:Y:S02]  /*1e50*/  UIADD3 UR40, UPT, UPT, UR12, 0x20, URZ ;  /* 0x000000200c287890 */ /* 0x000fe4000fffe0ff */
        /* <DEDUP_REMOVED lines=16> */
[----:B------:R-:W-:Y:S01]  /*1f60*/  USEL UR45, URZ, 0x1, UP1 ;  /* 0x00000001ff2d7887 */ /* 0x000fe20008800000 */
[----:B------:R-:W-:Y:S01]  /*1f70*/  UMOV UR13, 0x4008 ;  /* 0x00004008000d7882 */ /* 0x000fe20000000000 */
        /* <DEDUP_REMOVED lines=16> */
[----:B---3--:R-:W-:Y:S05]  /*2080*/  @P1 BRA `(.L_x_27) ;  /* 0x0000000000101947 */ /* 0x008fea0003800000 */
[----:B------:R-:W-:Y:S06]  /*2090*/  USHF.L.U32 UR44, UR15, 0x1f, URZ ;  /* 0x0000001f0f2c7899 */ /* 0x000fec00080006ff */
[----:B---3--:R-:W-:Y:S04]  /*20a0*/  MOV R0, UR44 ;  /* 0x0000002c00007c02 */ /* 0x008fe80008000f00 */
[----:B------:R-:W3:Y:S02]  /*20b0*/  SYNCS.PHASECHK.TRANS64.TRYWAIT P1, [UR42], R0 ;  /* 0x00000000ff0075a7 */ /* 0x000ee4000802112a */
[----:B---3--:R-:W-:Y:S05]  /*20c0*/  @!P1 BRA `(.L_x_28) ;  /* 0x00000028009c9947 */ /* 0x008fea0003800000 */
.L_x_27:
[----:B------:R4:W-:Y:S01]  /*20d0*/  UTCCP.T.S.4x32dp128bit tmem[UR5+0x1d0], gdesc[UR12] ;  /* 0x0001d00c050079e7 */ /* 0x0009e20009100000 */
[----:B------:R-:W-:Y:S01]  /*20e0*/  ULOP3.LUT UR15, UR15, UR45, URZ, 0x3c, !UPT ;  /* 0x0000002d0f0f7292 */ /* 0x000fe2000f8e3cff */
[----:B------:R4:W-:Y:S01]  /*20f0*/  UTCCP.T.S.4x32dp128bit tmem[UR5+0x1d4], gdesc[UR40] ;  /* 0x0001d428050079e7 */ /* 0x0009e20009100000 */
[----:B------:R4:W-:Y:S01]  /*2100*/  UTCCP.T.S.4x32dp128bit tmem[UR5+0x1d8], gdesc[UR38] ;  /* 0x0001d826050079e7 */ /* 0x0009e20009100000 */
[----:B------:R4:W-:Y:S01]  /*2110*/  UTCCP.T.S.4x32dp128bit tmem[UR5+0x1dc], gdesc[UR36] ;  /* 0x0001dc24050079e7 */ /* 0x0009e20009100000 */
[----:B------:R4:W-:Y:S01]  /*2120*/  UTCCP.T.S.4x32dp128bit tmem[UR5+0x1e0], gdesc[UR6] ;  /* 0x0001e006050079e7 */ /* 0x0009e20009100000 */
[----:B------:R-:W-:Y:S01]  /*2130*/  PLOP3.LUT P1, PT, PT, PT, PT, 0x80, 0x8 ;  /* 0x000000000008781c */ /* 0x000fe20003f2f070 */
[----:B------:R4:W-:Y:S01]  /*2140*/  UTCCP.T.S.4x32dp128bit tmem[UR5+0x1e4], gdesc[UR34] ;  /* 0x0001e422050079e7 */ /* 0x0009e20009100000 */
[----:B------:R4:W-:Y:S01]  /*2150*/  UTCCP.T.S.4x32dp128bit tmem[UR5+0x1e8], gdesc[UR32] ;  /* 0x0001e820050079e7 */ /* 0x0009e20009100000 */
[----:B------:R-:W-:Y:S01]  /*2160*/  UMOV UR44, UR51 ;  /* 0x00000033002c7c82 */ /* 0x000fe20008000000 */
[----:B------:R-:W-:Y:S01]  /*2170*/  @!UP0 USHF.L.U32 UR42, UR15, 0x1f, URZ ;  /* 0x0000001f0f2a8899 */ /* 0x000fe200080006ff */
[----:B------:R4:W-:Y:S01]  /*2180*/  UTCCP.T.S.4x32dp128bit tmem[UR5+0x1ec], gdesc[UR30] ;  /* 0x0001ec1e050079e7 */ /* 0x0009e20009100000 */
[----:B------:R-:W-:Y:S01]  /*2190*/  @!UP0 ULEA UR51, UR14, UR50, 0x3 ;  /* 0x000000320e338291 */ /* 0x000fe2000f8e18ff */
[----:B------:R4:W-:Y:S01]  /*21a0*/  UTCCP.T.S.4x32dp128bit tmem[UR5+0x1f0], gdesc[UR28] ;  /* 0x0001f01c050079e7 */ /* 0x0009e20009100000 */
[----:B------:R4:W-:Y:S01]  /*21b0*/  UTCCP.T.S.4x32dp128bit tmem[UR5+0x1f4], gdesc[UR26] ;  /* 0x0001f41a050079e7 */ /* 0x0009e20009100000 */
[----:B------:R4:W-:Y:S01]  /*21c0*/  UTCCP.T.S.4x32dp128bit tmem[UR5+0x1f8], gdesc[UR24] ;  /* 0x0001f818050079e7 */ /* 0x0009e20009100000 */
[----:B------:R4:W-:Y:S01]  /*21d0*/  UTCCP.T.S.4x32dp128bit tmem[UR5+0x1fc], gdesc[UR22] ;  /* 0x0001fc16050079e7 */ /* 0x0009e20009100000 */
[----:B------:R4:W-:Y:S01]  /*21e0*/  UTCOMMA.4X gdesc[UR8], gdesc[UR10], tmem[UR43], tmem[UR60], idesc[UR61], tmem[UR68], UP2 ;  /* 0x80443c0a080075ea */ /* 0x0009e2000900002b */
[----:B------:R-:W-:Y:S01]  /*21f0*/  UMOV UR49, 0x40004040 ;  /* 0x4000404000317882 */ /* 0x000fe20000000000 */
[----:B---3--:R-:W-:Y:S01]  /*2200*/  MOV R0, UR42 ;  /* 0x0000002a00007c02 */ /* 0x008fe20008000f00 */
[----:B------:R4:W-:Y:S01]  /*2210*/  UTCOMMA.4X gdesc[UR18], gdesc[UR20], tmem[UR43], tmem[UR58], idesc[UR59], tmem[UR66], UPT ;  /* 0x80423a14120075ea */ /* 0x0009e2000b80002b */
[----:B------:R-:W-:Y:S01]  /*2220*/  UMOV UR47, 0x40004040 ;  /* 0x40004040002f7882 */ /* 0x000fe20000000000 */
[----:B------:R-:W-:Y:S01]  /*2230*/  UMOV UR45, 0x40004040 ;  /* 0x40004040002d7882 */ /* 0x000fe20000000000 */
[----:B------:R4:W-:Y:S01]  /*2240*/  UTCOMMA.4X gdesc[UR48], gdesc[UR16], tmem[UR43], tmem[UR56], idesc[UR57], tmem[UR64], UPT ;  /* 0x80403810300075ea */ /* 0x0009e2000b80002b */
[----:B------:R4:W-:Y:S01]  /*2250*/  UTCOMMA.4X gdesc[UR44], gdesc[UR46], tmem[UR43], tmem[UR54], idesc[UR55], tmem[UR62], UPT ;  /* 0x803e362e2c0075ea */ /* 0x0009e2000b80002b */
[----:B------:R4:W-:Y:S01]  /*2260*/  UTCBAR [UR52], URZ ;  /* 0x000000ff340073e9 */ /* 0x0009e200080000ff */
[----:B------:R4:W3:Y:S01]  /*2270*/  @!P0 SYNCS.PHASECHK.TRANS64.TRYWAIT P1, [UR51], R0 ;  /* 0x00000000ff0085a7 */ /* 0x0008e20008021133 */
[----:B------:R-:W-:Y:S02]  /*2280*/  UIADD3 UR4, UPT, UPT, UR4, 0x1, URZ ;  /* 0x0000000104047890 */ /* 0x000fe4000fffe0ff */
[----:B------:R-:W-:Y:S02]  /*2290*/  UPLOP3.LUT UP2, UPT, UPT, UPT, UPT, 0x80, 0x8 ;  /* 0x000000000008789c */ /* 0x000fe40003f4f070 */
[----:B------:R-:W-:Y:S09]  /*22a0*/  UISETP.NE.AND UP0, UPT, UR4, 0x10, UPT ;  /* 0x000000100400788c */ /* 0x000ff2000bf05270 */
[----:B------:R-:W-:Y:S05]  /*22b0*/  BRA.U UP0, `(.L_x_29) ;  /* 0xfffffff900bc7547 */ /* 0x000fea000b83ffff */
[----:B------:R-:W-:Y:S01]  /*22c0*/  USHF.L.U32 UR4, UR73, 0x1f, URZ ;  /* 0x0000001f49047899 */ /* 0x000fe200080006ff */
[----:B------:R-:W-:Y:S01]  /*22d0*/  LEA R2, R5, UR50, 0x3 ;  /* 0x0000003205027c11 */ /* 0x000fe2000f8e18ff */
[----:B------:R4:W-:Y:S01]  /*22e0*/  UTCBAR [UR74], URZ ;  /* 0x000000ff4a0073e9 */ /* 0x0009e200080000ff */
[----:B------:R-:W-:-:S03]  /*22f0*/  SHF.L.U32 R3, R4, 0x1f, RZ ;  /* 0x0000001f04037819 */ /* 0x000fc600000006ff */
[----:B----4-:R-:W-:-:S04]  /*2300*/  IMAD.U32 R0, RZ, RZ, UR4 ;  /* 0x00000004ff007e24 */ /* 0x010fc8000f8e00ff */
[----:B------:R4:W-:Y:S01]  /*2310*/  SYNCS.PHASECHK.TRANS64.TRYWAIT PT, [UR50+0x38], R0 ;  /* 0x00003800ff0075a7 */ /* 0x0009e200080e1132 */
[----:B------:R-:W5:Y:S02]  /*2320*/  SYNCS.PHASECHK.TRANS64.TRYWAIT P0, [R2+URZ+0x40], R3 ;  /* 0x00004003020075a7 */ /* 0x000f6400080011ff */
[----:B----45:R-:W-:Y:S05]  /*2330*/  @!P0 BRA `(.L_x_30) ;  /* 0x0000002800208947 */ /* 0x030fea0003800000 */
.L_x_75:
[C---:B------:R-:W-:Y:S01]  /*2340*/  LEA R0, R5.reuse, UR50, 0x4 ;  /* 0x0000003205007c11 */ /* 0x040fe2000f8e20ff */
[----:B------:R-:W-:Y:S01]  /*2350*/  VIADD R5, R5, 0x1 ;  /* 0x0000000105057836 */ /* 0x000fe20000000000 */
[----:B------:R-:W-:Y:S01]  /*2360*/  UMOV UR4, UR73 ;  /* 0x0000004900047c82 */ /* 0x000fe20008000000 */
[----:B------:R-:W-:-:S03]  /*2370*/  IMAD.MOV.U32 R3, RZ, RZ, 0x1 ;  /* 0x00000001ff037424 */ /* 0x000fc600078e00ff */
[----:B------:R-:W5:Y:S01]  /*2380*/  LDS R0, [R0+0x2d41c] ;  /* 0x02d41c0000007984 */ /* 0x000f620000000800 */
[C---:B---3--:R-:W-:Y:S01]  /*2390*/  ISETP.NE.AND P1, PT, R5.reuse, 0x2, PT ;  /* 0x000000020500780c */ /* 0x048fe20003f25270 */
[----:B------:R3:W-:Y:S06]  /*23a0*/  MEMBAR.ALL.CTA ;  /* 0x0000000000007992 */ /* 0x0007ec0000008000 */
[----:B---3--:R-:W3:Y:S01]  /*23b0*/  FENCE.VIEW.ASYNC.S ;  /* 0x00000000000073c6 */ /* 0x008ee20000000000 */
[----:B------:R-:W-:Y:S01]  /*23c0*/  SEL R5, R5, RZ, P1 ;  /* 0x000000ff05057207 */ /* 0x000fe20000800000 */
[----:B---3--:R3:W-:Y:S01]  /*23d0*/  SYNCS.ARRIVE.TRANS64.ART0 RZ, [R2+URZ+0x50], R3 ;  /* 0x0000500302ff79a7 */ /* 0x0087e200085000ff */
[----:B-----5:R-:W-:-:S02]  /*23e0*/  ISETP.NE.AND P0, PT, R0, 0x1, PT ;  /* 0x000000010000780c */ /* 0x020fc40003f05270 */
[----:B---3--:R-:W-:-:S04]  /*23f0*/  SEL R3, RZ, 0x1, P1 ;  /* 0x00000001ff037807 */ /* 0x008fc80000800000 */
[----:B------:R-:W-:-:S07]  /*2400*/  LOP3.LUT R4, R4, R3, RZ, 0x3c, !PT ;  /* 0x0000000304047212 */ /* 0x000fce00078e3cff */
[----:B------:R-:W-:Y:S05]  /*2410*/  @!P0 BRA `(.L_x_31) ;  /* 0xfffffff8002c8947 */ /* 0x000fea000383ffff */
.L_x_24:
[----:B------:R-:W3:Y:S02]  /*2420*/  S2UR UR4, SR_CgaCtaId ;  /* 0x00000000000479c3 */ /* 0x000ee40000008800 */
[----:B---3--:R-:W-:-:S04]  /*2430*/  ULOP3.LUT UR4, UR4, 0x1, URZ, 0xc0, !UPT ;  /* 0x0000000104047892 */ /* 0x008fc8000f8ec0ff */
[----:B------:R-:W-:-:S09]  /*2440*/  UISETP.NE.U32.AND UP0, UPT, UR4, 0x1, UPT ;  /* 0x000000010400788c */ /* 0x000fd2000bf05070 */
[----:B------:R-:W-:Y:S05]  /*2450*/  BRA.U !UP0, `(.L_x_22) ;  /* 0x0000000108107547 */ /* 0x000fea000b800000 */
[----:B------:R-:W-:-:S06]  /*2460*/  USHF.L.U32 UR4, UR73, 0x1f, URZ ;  /* 0x0000001f49047899 */ /* 0x000fcc00080006ff */
[----:B------:R-:W-:-:S04]  /*2470*/  MOV R0, UR4 ;  /* 0x0000000400007c02 */ /* 0x000fc80008000f00 */
[----:B------:R-:W3:Y:S02]  /*2480*/  SYNCS.PHASECHK.TRANS64.TRYWAIT P0, [UR50+0x38], R0 ;  /* 0x00003800ff0075a7 */ /* 0x000ee40008001132 */
[----:B---3--:R-:W-:Y:S05]  /*2490*/  @!P0 BRA `(.L_x_32) ;  /* 0x0000002400e48947 */ /* 0x008fea0003800000 */
.L_x_22:
[----:B------:R-:W-:-:S13]  /*24a0*/  ISETP.GT.AND P0, PT, R120, 0x3, PT ;  /* 0x000000037800780c */ /* 0x000fda0003f04270 */
[----:B-1----:R-:W-:Y:S05]  /*24b0*/  @P0 EXIT ;  /* 0x000000000000094d */ /* 0x002fea0003800000 */
[----:B------:R-:W-:Y:S05]  /*24c0*/  BRA.U !UP4, `(.L_x_33) ;  /* 0x000000010cb87547 */ /* 0x000fea000b800000 */
[----:B------:R-:W1:Y:S01]  /*24d0*/  S2UR UR6, SR_CgaCtaId ;  /* 0x00000000000679c3 */ /* 0x000e620000008800 */
[----:B------:R-:W-:Y:S01]  /*24e0*/  NOP ;  /* 0x0000000000007918 */ /* 0x000fe20000000000 */
[----:B------:R-:W-:Y:S02]  /*24f0*/  UMOV UR4, 0x40 ;  /* 0x0000004000047882 */ /* 0x000fe40000000000 */
[----:B-1----:R-:W-:-:S09]  /*2500*/  ULEA UR4, UR6, UR4, 0x18 ;  /* 0x0000000406047291 */ /* 0x002fd2000f8ec0ff */
[----:B---3--:R-:W1:Y:S01]  /*2510*/  LDS.U8 R0, [UR4] ;  /* 0x00000004ff007984 */ /* 0x008e620008000000 */
[----:B------:R-:W-:Y:S02]  /*2520*/  UMOV UR4, 0x400 ;  /* 0x0000040000047882 */ /* 0x000fe40000000000 */
[----:B------:R-:W-:Y:S01]  /*2530*/  ULEA UR5, UR6, UR4, 0x18 ;  /* 0x0000000406057291 */ /* 0x000fe2000f8ec0ff */
[----:B-1----:R-:W-:-:S13]  /*2540*/  ISETP.NE.AND P0, PT, R0, RZ, PT ;  /* 0x000000ff0000720c */ /* 0x002fda0003f05270 */
[----:B------:R-:W-:Y:S05]  /*2550*/  @P0 BRA `(.L_x_34) ;  /* 0x00000000007c0947 */ /* 0x000fea0003800000 */
[----:B------:R-:W-:-:S13]  /*2560*/  ELECT P0, URZ, PT ;  /* 0x0000000000ff782f */ /* 0x000fda0003800000 */
[----:B------:R-:W-:Y:S05]  /*2570*/  @!P0 BRA `(.L_x_35) ;  /* 0x0000000000848947 */ /* 0x000fea0003800000 */
[----:B------:R-:W-:Y:S01]  /*2580*/  UMOV UR4, 0x10 ;  /* 0x0000001000047882 */ /* 0x000fe20000000000 */
[----:B----4-:R-:W-:-:S04]  /*2590*/  IMAD.MOV.U32 R2, RZ, RZ, 0xffff ;  /* 0x0000ffffff027424 */ /* 0x010fc800078e00ff */
[----:B------:R-:W-:Y:S04]  /*25a0*/  DEPBAR.LE SB1, 0x36 ;  /* 0x00009d800000791a */ /* 0x000fe80000000000 */
[----:B------:R-:W1:Y:S02]  /*25b0*/  UTCATOMSWS.FIND_AND_SET.ALIGN UP0, UR4, UR4 ;  /* 0x00000004000475e3 */ /* 0x000e640008000800 */
[----:B-1----:R-:W-:Y:S01]  /*25c0*/  PLOP3.LUT P0, PT, PT, PT, UP0, 0x80, 0x8 ;  /* 0x000000000008781c */ /* 0x002fe20003f0f008 */
[----:B------:R-:W-:-:S03]  /*25d0*/  IMAD.U32 R5, RZ, RZ, UR4 ;  /* 0x00000004ff057e24 */ /* 0x000fc6000f8e00ff */
[----:B------:R-:W-:-:S04]  /*25e0*/  SEL R0, RZ, 0xffffffff, !P0 ;  /* 0xffffffffff007807 */ /* 0x000fc80004000000 */
[----:B------:R-:W-:Y:S01]  /*25f0*/  ISETP.NE.AND P0, PT, R0, RZ, PT ;  /* 0x000000ff0000720c */ /* 0x000fe20003f05270 */
[----:B------:R-:W-:-:S12]  /*2600*/  IMAD.MOV.U32 R0, RZ, RZ, 0x1 ;  /* 0x00000001ff007424 */ /* 0x000fd800078e00ff */
[----:B------:R-:W-:Y:S05]  /*2610*/  @P0 BRA `(.L_x_36) ;  /* 0x0000000000240947 */ /* 0x000fea0003800000 */
.L_x_37:
[----:B------:R-:W-:Y:S05]  /*2620*/  NANOSLEEP 0x64 ;  /* 0x000000640000795d */ /* 0x000fea0003800000 */
[----:B------:R-:W-:-:S05]  /*2630*/  UMOV UR4, 0x10 ;  /* 0x0000001000047882 */ /* 0x000fca0000000000 */
[----:B------:R-:W-:Y:S04]  /*2640*/  DEPBAR.LE SB1, 0x36 ;  /* 0x00009d800000791a */ /* 0x000fe80000000000 */
[----:B------:R-:W1:Y:S02]  /*2650*/  UTCATOMSWS.FIND_AND_SET.ALIGN UP0, UR4, UR4 ;  /* 0x00000004000475e3 */ /* 0x000e640008000800 */
[----:B-1----:R-:W-:Y:S01]  /*2660*/  PLOP3.LUT P0, PT, PT, PT, UP0, 0x80, 0x8 ;  /* 0x000000000008781c */ /* 0x002fe20003f0f008 */
[----:B------:R-:W-:-:S03]  /*2670*/  IMAD.U32 R5, RZ, RZ, UR4 ;  /* 0x00000004ff057e24 */ /* 0x000fc6000f8e00ff */
[----:B------:R-:W-:-:S04]  /*2680*/  SEL R3, RZ, 0xffffffff, !P0 ;  /* 0xffffffffff037807 */ /* 0x000fc80004000000 */
[----:B------:R-:W-:-:S13]  /*2690*/  ISETP.NE.AND P0, PT, R3, RZ, PT ;  /* 0x000000ff0300720c */ /* 0x000fda0003f05270 */
[----:B------:R-:W-:Y:S05]  /*26a0*/  @!P0 BRA `(.L_x_37) ;  /* 0xfffffffc00dc8947 */ /* 0x000fea000383ffff */
.L_x_36:
[C---:B------:R-:W-:Y:S01]  /*26b0*/  VIADD R3, R5.reuse, 0x10 ;  /* 0x0000001005037836 */ /* 0x040fe20000000000 */
[----:B------:R-:W-:Y:S01]  /*26c0*/  UMOV UR4, 0x50 ;  /* 0x0000005000047882 */ /* 0x000fe20000000000 */
[----:B------:R-:W-:Y:S01]  /*26d0*/  SHF.L.U32 R2, R2, R5, RZ ;  /* 0x0000000502027219 */ /* 0x000fe200000006ff */
[----:B------:R-:W-:Y:S01]  /*26e0*/  ULEA UR4, UR6, UR4, 0x18 ;  /* 0x0000000406047291 */ /* 0x000fe2000f8ec0ff */
[----:B------:R-:W-:Y:S01]  /*26f0*/  IMAD.SHL.U32 R5, R5, 0x20, RZ ;  /* 0x0000002005057824 */ /* 0x000fe200078e00ff */
[----:B------:R-:W-:-:S04]  /*2700*/  SHF.L.U32 R3, R0, R3, RZ ;  /* 0x0000000300037219 */ /* 0x000fc800000006ff */
[----:B------:R-:W-:-:S05]  /*2710*/  LOP3.LUT R2, R3, R2, RZ, 0xfc, !PT ;  /* 0x0000000203027212 */ /* 0x000fca00078efcff */
[----:B------:R1:W-:Y:S04]  /*2720*/  ATOMS.OR RZ, [UR4], R2 ;  /* 0x00000002ffff798c */ /* 0x0003e8000b000004 */
[----:B------:R1:W-:Y:S01]  /*2730*/  STS [UR5+0x68], R5 ;  /* 0x00006805ff007988 */ /* 0x0003e20008000805 */
[----:B------:R-:W-:Y:S05]  /*2740*/  BRA `(.L_x_35) ;  /* 0x0000000000107947 */ /* 0x000fea0003800000 */
.L_x_34:
[----:B------:R-:W-:Y:S02]  /*2750*/  MOV R0, 0xffffffff ;  /* 0xffffffff00007802 */ /* 0x000fe40000000f00 */
[----:B----4-:R-:W-:-:S03]  /*2760*/  MOV R2, 0x2790 ;  /* 0x0000279000027802 */ /* 0x010fc60000000f00 */
[----:B------:R1:W-:Y:S04]  /*2770*/  STS [UR5+0x68], R0 ;  /* 0x00006800ff007988 */ /* 0x0003e80008000805 */
[----:B-12---:R-:W-:Y:S05]  /*2780*/  CALL.REL.NOINC `($__internal_1_$__cuda_sm10x_tcgen05_guardrail_trap_phase_invalid_during_alloc) ;  /* 0x0000002400987944 */ /* 0x006fea0003c00000 */
.L_x_35:
[----:B------:R-:W-:Y:S05]  /*2790*/  WARPSYNC.ALL ;  /* 0x0000000000007948 */ /* 0x000fea0003800000 */
[----:B------:R-:W-:Y:S01]  /*27a0*/  NOP ;  /* 0x0000000000007918 */ /* 0x000fe20000000000 */
.L_x_33:
[----:B------:R-:W5:Y:S08]  /*27b0*/  S2UR UR4, SR_CgaCtaId ;  /* 0x00000000000479c3 */ /* 0x000f700000008800 */
[----:B------:R-:W-:Y:S06]  /*27c0*/  BAR.SYNC.DEFER_BLOCKING 0x3, 0xa0 ;  /* 0x00c2800000007b1d */ /* 0x000fec0000010000 */
[----:B------:R-:W-:-:S02]  /*27d0*/  UMOV UR5, 0x400 ;  /* 0x0000040000057882 */ /* 0x000fc40000000000 */
[----:B-----5:R-:W-:-:S06]  /*27e0*/  ULEA UR4, UR4, UR5, 0x18 ;  /* 0x0000000504047291 */ /* 0x020fcc000f8ec0ff */
[----:B------:R-:W-:-:S05]  /*27f0*/  MOV R87, UR4 ;  /* 0x0000000400577c02 */ /* 0x000fca0008000f00 */
[----:B------:R1:W3:Y:S01]  /*2800*/  LDS R119, [R87+0x68] ;  /* 0x0000680057777984 */ /* 0x0002e20000000800 */
[----:B------:R-:W5:Y:S02]  /*2810*/  SYNCS.PHASECHK.TRANS64.TRYWAIT P0, [R87+URZ+0x40], RZ ;  /* 0x000040ff570075a7 */ /* 0x000f6400080011ff */
[----:B-1-3-5:R-:W-:Y:S05]  /*2820*/  @!P0 BRA `(.L_x_38) ;  /* 0x0000002400208947 */ /* 0x02afea0003800000 */
.L_x_77:
[----:B------:R-:W3:Y:S01]  /*2830*/  LDS.128 R88, [R87+0x2d410] ;  /* 0x02d4100057587984 */ /* 0x000ee20000000c00 */
[----:B------:R-:W-:Y:S01]  /*2840*/  HFMA2 R0, -RZ, RZ, 0, 5.9604644775390625e-08 ;  /* 0x00000001ff007431 */ /* 0x000fe200000001ff */
[----:B------:R5:W-:Y:S06]  /*2850*/  MEMBAR.ALL.CTA ;  /* 0x0000000000007992 */ /* 0x000bec0000008000 */
[----:B-----5:R-:W5:Y:S02]  /*2860*/  FENCE.VIEW.ASYNC.S ;  /* 0x00000000000073c6 */ /* 0x020f640000000000 */
[----:B-----5:R1:W-:Y:S01]  /*2870*/  SYNCS.ARRIVE.TRANS64.ART0 RZ, [R87+URZ+0x50], R0 ;  /* 0x0000500057ff79a7 */ /* 0x0203e200085000ff */
[----:B---3--:R-:W-:-:S13]  /*2880*/  ISETP.NE.AND P0, PT, R91, 0x1, PT ;  /* 0x000000015b00780c */ /* 0x008fda0003f05270 */
[----:B-1----:R-:W-:Y:S05]  /*2890*/  @P0 BRA `(.L_x_39) ;  /* 0x0000001800e80947 */ /* 0x002fea0003800000 */
[----:B------:R-:W-:Y:S01]  /*28a0*/  IMAD.SHL.U32 R3, R104, 0x80, RZ ;  /* 0x0000008068037824 */ /* 0x000fe200078e00ff */
[----:B------:R-:W-:Y:S01]  /*28b0*/  SHF.R.U32.HI R110, RZ, 0x5, R104 ;  /* 0x00000005ff6e7819 */ /* 0x000fe20000011668 */
[----:B------:R-:W1:Y:S01]  /*28c0*/  S2UR UR7, SR_CgaCtaId ;  /* 0x00000000000779c3 */ /* 0x000e620000008800 */
[----:B------:R-:W3:Y:S01]  /*28d0*/  S2R R102, SR_LANEID ;  /* 0x0000000000667919 */ /* 0x000ee20000000000 */
[----:B------:R-:W-:Y:S01]  /*28e0*/  IMAD R118, R120, 0x4, R87 ;  /* 0x0000000478767824 */ /* 0x000fe200078e0257 */
[----:B------:R-:W-:Y:S01]  /*28f0*/  LOP3.LUT R3, R3, 0xf80, RZ, 0xc0, !PT ;  /* 0x00000f8003037812 */ /* 0x000fe200078ec0ff */
[----:B------:R-:W-:Y:S01]  /*2900*/  IMAD.MOV.U32 R108, RZ, RZ, 0x1 ;  /* 0x00000001ff6c7424 */ /* 0x000fe200078e00ff */
[----:B------:R-:W-:Y:S01]  /*2910*/  UMOV UR12, 0x400 ;  /* 0x00000400000c7882 */ /* 0x000fe20000000000 */
[----:B------:R-:W-:Y:S01]  /*2920*/  IMAD.MOV.U32 R106, RZ, RZ, RZ ;  /* 0x000000ffff6a7224 */ /* 0x000fe200078e00ff */
[----:B------:R-:W4:Y:S01]  /*2930*/  LDCU.64 UR10, c[0x0][0x348] ;  /* 0x00006900ff0a77ac */ /* 0x000f220008000a00 */
[----:B------:R-:W-:-:S02]  /*2940*/  IMAD R4, R110, 0x1000, R3 ;  /* 0x000010006e047824 */ /* 0x000fc400078e0203 */
[----:B------:R-:W-:Y:S02]  /*2950*/  IMAD.MOV.U32 R105, RZ, RZ, RZ ;  /* 0x000000ffff697224 */ /* 0x000fe400078e00ff */
[----:B------:R-:W-:-:S04]  /*2960*/  IMAD.IADD R4, R87, 0x1, R4 ;  /* 0x0000000157047824 */ /* 0x000fc800078e0204 */
[C---:B----4-:R-:W-:Y:S02]  /*2970*/  VIADD R2, R4.reuse, 0x430 ;  /* 0x0000043004027836 */ /* 0x050fe40000000000 */
[C---:B------:R-:W-:Y:S02]  /*2980*/  VIADD R5, R4.reuse, 0x420 ;  /* 0x0000042004057836 */ /* 0x040fe40000000000 */
[C---:B------:R-:W-:Y:S01]  /*2990*/  VIADD R6, R4.reuse, 0x410 ;  /* 0x0000041004067836 */ /* 0x040fe20000000000 */
[----:B------:R-:W-:Y:S01]  /*29a0*/  SHF.R.U32.HI R117, RZ, 0x3, R2 ;  /* 0x00000003ff757819 */ /* 0x000fe20000011602 */
[----:B------:R-:W-:Y:S01]  /*29b0*/  VIADD R3, R4, 0x400 ;  /* 0x0000040004037836 */ /* 0x000fe20000000000 */
[----:B------:R-:W-:Y:S01]  /*29c0*/  SHF.R.U32.HI R116, RZ, 0x3, R5 ;  /* 0x00000003ff747819 */ /* 0x000fe20000011605 */
[----:B-1----:R-:W-:Y:S01]  /*29d0*/  ULEA UR13, UR7, UR12, 0x18 ;  /* 0x0000000c070d7291 */ /* 0x002fe2000f8ec0ff */
[----:B------:R-:W-:Y:S01]  /*29e0*/  LOP3.LUT R117, R2, 0x70, R117, 0x78, !PT ;  /* 0x0000007002757812 */ /* 0x000fe200078e7875 */
[----:B------:R-:W-:Y:S01]  /*29f0*/  VIADD R2, R4, 0x470 ;  /* 0x0000047004027836 */ /* 0x000fe20000000000 */
[----:B------:R-:W-:-:S02]  /*2a00*/  LOP3.LUT R116, R5, 0x70, R116, 0x78, !PT ;  /* 0x0000007005747812 */ /* 0x000fc400078e7874 */
[----:B------:R-:W-:Y:S02]  /*2a10*/  LOP3.LUT R5, R104, 0x1f, RZ, 0xc0, !PT ;  /* 0x0000001f68057812 */ /* 0x000fe400078ec0ff */
[----:B------:R-:W-:Y:S02]  /*2a20*/  SHF.R.U32.HI R113, RZ, 0x3, R2 ;  /* 0x00000003ff717819 */ /* 0x000fe40000011602 */
[----:B------:R-:W-:Y:S02]  /*2a30*/  SHF.R.U32.HI R115, RZ, 0x3, R6 ;  /* 0x00000003ff737819 */ /* 0x000fe40000011606 */
[----:B------:R-:W-:Y:S01]  /*2a40*/  LOP3.LUT R113, R2, 0x70, R113, 0x78, !PT ;  /* 0x0000007002717812 */ /* 0x000fe200078e7871 */
[C---:B------:R-:W-:Y:S01]  /*2a50*/  IMAD R2, R110.reuse, 0x20, R5 ;  /* 0x000000206e027824 */ /* 0x040fe200078e0205 */
[----:B------:R-:W-:Y:S01]  /*2a60*/  SHF.R.U32.HI R114, RZ, 0x3, R3 ;  /* 0x00000003ff727819 */ /* 0x000fe20000011603 */
[----:B------:R-:W-:Y:S01]  /*2a70*/  IMAD R110, R110, 0x200000, R119 ;  /* 0x002000006e6e7824 */ /* 0x000fe200078e0277 */
[----:B------:R-:W-:Y:S01]  /*2a80*/  LOP3.LUT R115, R6, 0x70, R115, 0x78, !PT ;  /* 0x0000007006737812 */ /* 0x000fe200078e7873 */
[----:B------:R-:W-:Y:S01]  /*2a90*/  IMAD.SHL.U32 R2, R2, 0x20, RZ ;  /* 0x0000002002027824 */ /* 0x000fe200078e00ff */
[----:B------:R-:W-:Y:S01]  /*2aa0*/  LOP3.LUT R114, R3, 0x70, R114, 0x78, !PT ;  /* 0x0000007003727812 */ /* 0x000fe200078e7872 */
[----:B------:R-:W-:-:S02]  /*2ab0*/  VIADD R3, R4, 0x460 ;  /* 0x0000046004037836 */ /* 0x000fc40000000000 */
[----:B------:R-:W-:Y:S01]  /*2ac0*/  VIADD R6, R4, 0x450 ;  /* 0x0000045004067836 */ /* 0x000fe20000000000 */
[----:B------:R-:W-:Y:S01]  /*2ad0*/  LOP3.LUT R2, R2, 0xffff, RZ, 0xc0, !PT ;  /* 0x0000ffff02027812 */ /* 0x000fe200078ec0ff */
[----:B------:R-:W-:Y:S01]  /*2ae0*/  VIADD R4, R4, 0x440 ;  /* 0x0000044004047836 */ /* 0x000fe20000000000 */
[----:B------:R-:W-:Y:S02]  /*2af0*/  SHF.R.U32.HI R112, RZ, 0x3, R3 ;  /* 0x00000003ff707819 */ /* 0x000fe40000011603 */
[----:B------:R-:W-:Y:S02]  /*2b00*/  SHF.R.U32.HI R2, RZ, 0x1, R2 ;  /* 0x00000001ff027819 */ /* 0x000fe40000011602 */
[----:B------:R-:W-:Y:S02]  /*2b10*/  SHF.R.U32.HI R111, RZ, 0x3, R6 ;  /* 0x00000003ff6f7819 */ /* 0x000fe40000011606 */
[----:B------:R-:W-:Y:S02]  /*2b20*/  LOP3.LUT R2, R2, 0xffff, RZ, 0xc0, !PT ;  /* 0x0000ffff02027812 */ /* 0x000fe400078ec0ff */
[----:B------:R-:W-:-:S02]  /*2b30*/  SHF.R.U32.HI R109, RZ, 0x3, R4 ;  /* 0x00000003ff6d7819 */ /* 0x000fc40000011604 */
[----:B------:R-:W-:Y:S01]  /*2b40*/  LOP3.LUT R112, R3, 0x70, R112, 0x78, !PT ;  /* 0x0000007003707812 */ /* 0x000fe200078e7870 */
[----:B------:R-:W-:Y:S01]  /*2b50*/  IMAD.IADD R107, R87, 0x1, R2 ;  /* 0x00000001576b7824 */ /* 0x000fe200078e0202 */
[----:B------:R-:W-:Y:S02]  /*2b60*/  LOP3.LUT R111, R6, 0x70, R111, 0x78, !PT ;  /* 0x00000070066f7812 */ /* 0x000fe400078e786f */
[----:B---3--:R-:W-:-:S07]  /*2b70*/  LOP3.LUT R109, R4, 0x70, R109, 0x78, !PT ;  /* 0x00000070046d7812 */ /* 0x008fce00078e786d */
.L_x_52:
[----:B------:R-:W1:Y:S01]  /*2b80*/  LDC.64 R6, c[0x0][0x750] ;  /* 0x0001d400ff067b82 */ /* 0x000e620000000a00 */
[----:B------:R-:W-:-:S04]  /*2b90*/  SHF.L.U32 R123, R88, 0x7, RZ ;  /* 0x00000007587b7819 */ /* 0x000fc800000006ff */
[----:B------:R-:W-:-:S03]  /*2ba0*/  IADD3 R5, PT, PT, R123, R104, RZ ;  /* 0x000000687b057210 */ /* 0x000fc60007ffe0ff */
[----:B------:R-:W3:Y:S01]  /*2bb0*/  LDC.64 R2, c[0x0][0x758] ;  /* 0x0001d600ff027b82 */ /* 0x000ee20000000a00 */
[----:B-1----:R-:W-:-:S05]  /*2bc0*/  IMAD.WIDE R6, R90, 0x4, R6 ;  /* 0x000000045a067825 */ /* 0x002fca00078e0206 */
[----:B------:R1:W5:Y:S01]  /*2bd0*/  LDG.E R121, desc[UR76][R6.64] ;  /* 0x0000004c06797981 */ /* 0x000362000c1e1900 */
[----:B---3--:R-:W-:Y:S01]  /*2be0*/  IMAD.WIDE R4, R5, 0x4, R2 ;  /* 0x0000000405047825 */ /* 0x008fe200078e0202 */
[----:B------:R-:W-:-:S04]  /*2bf0*/  SHF.L.U32 R2, R105, 0x1f, RZ ;  /* 0x0000001f69027819 */ /* 0x000fc800000006ff */
[----:B------:R1:W5:Y:S01]  /*2c00*/  LDG.E R88, desc[UR76][R4.64] ;  /* 0x0000004c04587981 */ /* 0x000362000c1e1900 */
[----:B------:R-:W3:Y:S01]  /*2c10*/  SYNCS.PHASECHK.TRANS64.TRYWAIT P0, [R87+URZ+0x30], R2 ;  /* 0x00003002570075a7 */ /* 0x000ee200080011ff */
[----:B------:R-:W-:Y:S02]  /*2c20*/  ISETP.NE.AND P3, PT, R105, RZ, PT ;  /* 0x000000ff6900720c */ /* 0x000fe40003f65270 */
[----:B------:R-:W-:Y:S01]  /*2c30*/  MOV R103, R90 ;  /* 0x0000005a00677202 */ /* 0x000fe20000000f00 */
[----:B-1-3--:R-:W-:Y:S10]  /*2c40*/  @!P0 BRA `(.L_x_40) ;  /* 0x00000020002c8947 */ /* 0x00aff40003800000 */
.L_x_79:
[----:B------:R-:W-:Y:S01]  /*2c50*/  HFMA2 R125, -RZ, RZ, 0, 0 ;  /* 0x00000000ff7d7431 */ /* 0x000fe200000001ff */
[----:B------:R-:W-:Y:S01]  /*2c60*/  SHF.R.S32.HI R86, RZ, 0x1f, R90 ;  /* 0x0000001fff567819 */ /* 0x000fe2000001145a */
[----:B------:R-:W-:Y:S01]  /*2c70*/  IMAD R124, R105, 0xd0, R110 ;  /* 0x000000d0697c7824 */ /* 0x000fe200078e026e */
[----:B------:R-:W-:Y:S01]  /*2c80*/  CS2R R126, SRZ ;  /* 0x00000000007e7805 */ /* 0x000fe2000001ff00 */
[----:B------:R-:W-:-:S07]  /*2c90*/  IMAD.MOV.U32 R128, RZ, RZ, RZ ;  /* 0x000000ffff807224 */ /* 0x000fce00078e00ff */
.L_x_47:
[----:B-1----:R-:W-:Y:S01]  /*2ca0*/  IADD3 R3, PT, PT, R127, 0x3, RZ ;  /* 0x000000037f037810 */ /* 0x002fe20007ffe0ff */
[----:B------:R-:W-:Y:S05]  /*2cb0*/  WARPSYNC.ALL ;  /* 0x0000000000007948 */ /* 0x000fea0003800000 */
[----:B------:R-:W-:Y:S01]  /*2cc0*/  NOP ;  /* 0x0000000000007918 */ /* 0x000fe20000000000 */
[----:B------:R-:W-:Y:S01]  /*2cd0*/  SEL R122, R3, R126, !P3 ;  /* 0x0000007e037a7207 */ /* 0x000fe20005800000 */
[----:B------:R-:W-:Y:S01]  /*2ce0*/  BSSY.RECONVERGENT B0, `(.L_x_41) ;  /* 0x000003a000007945 */ /* 0x000fe20003800200 */
[----:B------:R-:W-:Y:S02]  /*2cf0*/  ISETP.NE.AND P0, PT, R125, RZ, PT ;  /* 0x000000ff7d00720c */ /* 0x000fe40003f05270 */
[----:B------:R-:W-:-:S04]  /*2d00*/  SHF.L.U32 R90, R122, 0x6, RZ ;  /* 0x000000067a5a7819 */ /* 0x000fc800000006ff */
[----:B------:R-:W-:-:S04]  /*2d10*/  IADD3 R2, PT, PT, R124, R90, RZ ;  /* 0x0000005a7c027210 */ /* 0x000fc80007ffe0ff */
[----:B------:R-:W-:-:S13]  /*2d20*/  R2UR UR4, R2 ;  /* 0x00000000020472ca */ /* 0x000fda00000e0000 */
[----:B------:R-:W1:Y:S01]  /*2d30*/  LDTM.x32 R36, tmem[UR4+0x20] ;  /* 0x00002004002479ee */ /* 0x000e6200082c0000 */
[----:B------:R-:W-:-:S13]  /*2d40*/  R2UR UR4, R2 ;  /* 0x00000000020472ca */ /* 0x000fda00000e0000 */
[----:B--2---:R-:W2:Y:S01]  /*2d50*/  LDTM.x32 R4, tmem[UR4] ;  /* 0x00000004000479ee */ /* 0x004ea200082c0000 */
[-C--:B-1---5:R-:W-:Y:S02]  /*2d60*/  FMUL2 R2, R36.F32x2.HI_LO, R121.reuse.F32 ;  /* 0x000000792402724a */ /* 0x0a2fe40001000000 */
[-C--:B------:R-:W-:Y:S02]  /*2d70*/  FMUL2 R36, R40.F32x2.HI_LO, R121.reuse.F32 ;  /* 0x000000792824724a */ /* 0x080fe40001000000 */
[-C--:B------:R-:W-:Y:S02]  /*2d80*/  FMUL2 R40, R44.F32x2.HI_LO, R121.reuse.F32 ;  /* 0x000000792c28724a */ /* 0x080fe40001000000 */
[-C--:B------:R-:W-:Y:S02]  /*2d90*/  FMUL2 R44, R48.F32x2.HI_LO, R121.reuse.F32 ;  /* 0x00000079302c724a */ /* 0x080fe40001000000 */
[-C--:B------:R-:W-:Y:S02]  /*2da0*/  FMUL2 R48, R52.F32x2.HI_LO, R121.reuse.F32 ;  /* 0x000000793430724a */ /* 0x080fe40001000000 */
[----:B------:R-:W-:-:S02]  /*2db0*/  FMUL2 R38, R38.F32x2.HI_LO, R121.F32 ;  /* 0x000000792626724a */ /* 0x000fc40001000000 */
[-C--:B------:R-:W-:Y:S02]  /*2dc0*/  FMUL2 R42, R42.F32x2.HI_LO, R121.reuse.F32 ;  /* 0x000000792a2a724a */ /* 0x080fe40001000000 */
[-C--:B------:R-:W-:Y:S02]  /*2dd0*/  FMUL2 R46, R46.F32x2.HI_LO, R121.reuse.F32 ;  /* 0x000000792e2e724a */ /* 0x080fe40001000000 */
[-C--:B------:R-:W-:Y:S02]  /*2de0*/  FMUL2 R50, R50.F32x2.HI_LO, R121.reuse.F32 ;  /* 0x000000793232724a */ /* 0x080fe40001000000 */
[-C--:B------:R-:W-:Y:S02]  /*2df0*/  FMUL2 R54, R54.F32x2.HI_LO, R121.reuse.F32 ;  /* 0x000000793636724a */ /* 0x080fe40001000000 */
[-C--:B------:R-:W-:Y:S02]  /*2e00*/  FMUL2 R52, R56.F32x2.HI_LO, R121.reuse.F32 ;  /* 0x000000793834724a */ /* 0x080fe40001000000 */
[----:B------:R-:W-:-:S02]  /*2e10*/  FMUL2 R58, R58.F32x2.HI_LO, R121.F32 ;  /* 0x000000793a3a724a */ /* 0x000fc40001000000 */
[-C--:B------:R-:W-:Y:S02]  /*2e20*/  FMUL2 R56, R60.F32x2.HI_LO, R121.reuse.F32 ;  /* 0x000000793c38724a */ /* 0x080fe40001000000 */
[-C--:B------:R-:W-:Y:S02]  /*2e30*/  FMUL2 R60, R64.F32x2.HI_LO, R121.reuse.F32 ;  /* 0x00000079403c724a */ /* 0x080fe40001000000 */
[-C--:B--2---:R-:W-:Y:S01]  /*2e40*/  FMUL2 R70, R8.F32x2.HI_LO, R121.reuse.F32 ;  /* 0x000000790846724a */ /* 0x084fe20001000000 */
[----:B------:R-:W-:Y:S01]  /*2e50*/  F2FP.BF16.F32.PACK_AB R8, R3, R2 ;  /* 0x000000020308723e */ /* 0x000fe200000010ff */
[-C--:B------:R-:W-:Y:S01]  /*2e60*/  FMUL2 R72, R10.F32x2.HI_LO, R121.reuse.F32 ;  /* 0x000000790a48724a */ /* 0x080fe20001000000 */
        /* <DEDUP_REMOVED lines=21> */
[----:B------:R-:W-:-:S02]  /*2fc0*/  FMUL2 R24, R24.F32x2.HI_LO, R121.F32 ;  /* 0x000000791818724a */ /* 0x000fc40001000000 */
[-C--:B------:R-:W-:Y:S02]  /*2fd0*/  FMUL2 R26, R26.F32x2.HI_LO, R121.reuse.F32 ;  /* 0x000000791a1a724a */ /* 0x080fe40001000000 */
[-C--:B------:R-:W-:Y:S02]  /*2fe0*/  FMUL2 R28, R28.F32x2.HI_LO, R121.reuse.F32 ;  /* 0x000000791c1c724a */ /* 0x080fe40001000000 */
[-C--:B------:R-:W-:Y:S02]  /*2ff0*/  FMUL2 R30, R30.F32x2.HI_LO, R121.reuse.F32 ;  /* 0x000000791e1e724a */ /* 0x080fe40001000000 */
[-C--:B------:R-:W-:Y:S02]  /*3000*/  FMUL2 R32, R32.F32x2.HI_LO, R121.reuse.F32 ;  /* 0x000000792020724a */ /* 0x080fe40001000000 */
[----:B------:R-:W-:Y:S01]  /*3010*/  FMUL2 R34, R34.F32x2.HI_LO, R121.F32 ;  /* 0x000000792222724a */ /* 0x000fe20001000000 */
[----:B------:R-:W-:Y:S06]  /*3020*/  @P0 BRA `(.L_x_42) ;  /* 0x0000000000140947 */ /* 0x000fec0003800000 */
[----:B------:R-:W-:Y:S01]  /*3030*/  ELECT P0, URZ, PT ;  /* 0x0000000000ff782f */ /* 0x000fe20003800000 */
[----:B------:R-:W-:Y:S01]  /*3040*/  NOP ;  /* 0x0000000000007918 */ /* 0x000fe20000000000 */
[----:B------:R-:W-:-:S11]  /*3050*/  LOP3.LUT R105, R105, 0x1, RZ, 0x3c, !PT ;  /* 0x0000000169697812 */ /* 0x000fd600078e3cff */
[----:B------:R-:W-:-:S04]  /*3060*/  @P0 IMAD.MOV.U32 R4, RZ, RZ, 0x1 ;  /* 0x00000001ff040424 */ /* 0x000fc800078e00ff */
[----:B------:R1:W-:Y:S03]  /*3070*/  @P0 SYNCS.ARRIVE.TRANS64.ART0 RZ, [R87+URZ+0x38], R4 ;  /* 0x0000380457ff09a7 */ /* 0x0003e600085000ff */
.L_x_42:
[----:B------:R-:W-:Y:S05]  /*3080*/  BSYNC.RECONVERGENT B0 ;  /* 0x0000000000007941 */ /* 0x000fea0003800200 */
.L_x_41:
[----:B------:R-:W-:Y:S01]  /*3090*/  F2FP.BF16.F32.PACK_AB R20, R57, R56 ;  /* 0x000000383914723e */ /* 0x000fe200000010ff */
[----:B------:R2:W-:Y:S01]  /*30a0*/  STS.128 [R109], R8 ;  /* 0x000000086d007388 */ /* 0x0005e20000000c00 */
[----:B------:R-:W-:Y:S02]  /*30b0*/  F2FP.BF16.F32.PACK_AB R21, R63, R62 ;  /* 0x0000003e3f15723e */ /* 0x000fe400000010ff */
[----:B------:R-:W-:Y:S01]  /*30c0*/  F2FP.BF16.F32.PACK_AB R22, R61, R60 ;  /* 0x0000003c3d16723e */ /* 0x000fe200000010ff */
[----:B------:R3:W-:Y:S01]  /*30d0*/  STS.128 [R111], R12 ;  /* 0x0000000c6f007388 */ /* 0x0007e20000000c00 */
[----:B------:R-:W-:Y:S02]  /*30e0*/  F2FP.BF16.F32.PACK_AB R23, R67, R66 ;  /* 0x000000424317723e */ /* 0x000fe400000010ff */
[----:B-1----:R-:W-:Y:S01]  /*30f0*/  F2FP.BF16.F32.PACK_AB R4, R65, R64 ;  /* 0x000000404104723e */ /* 0x002fe200000010ff */
[----:B------:R1:W-:Y:S01]  /*3100*/  STS.128 [R112], R16 ;  /* 0x0000001070007388 */ /* 0x0003e20000000c00 */
[----:B------:R-:W-:-:S02]  /*3110*/  F2FP.BF16.F32.PACK_AB R5, R69, R68 ;  /* 0x000000444505723e */ /* 0x000fc400000010ff */
[----:B------:R-:W-:Y:S01]  /*3120*/  F2FP.BF16.F32.PACK_AB R6, R71, R70 ;  /* 0x000000464706723e */ /* 0x000fe200000010ff */
[----:B------:R4:W-:Y:S01]  /*3130*/  STS.128 [R113], R20 ;  /* 0x0000001471007388 */ /* 0x0009e20000000c00 */
[----:B------:R-:W-:Y:S02]  /*3140*/  F2FP.BF16.F32.PACK_AB R7, R73, R72 ;  /* 0x000000484907723e */ /* 0x000fe400000010ff */
[C---:B------:R-:W-:Y:S01]  /*3150*/  ISETP.GE.U32.AND P2, PT, R125.reuse, 0x6, PT ;  /* 0x000000067d00780c */ /* 0x040fe20003f46070 */
[----:B------:R-:W-:Y:S02]  /*3160*/  VIADD R125, R125, 0x2 ;  /* 0x000000027d7d7836 */ /* 0x000fe40000000000 */
[----:B------:R4:W-:Y:S01]  /*3170*/  STS.128 [R114], R4 ;  /* 0x0000000472007388 */ /* 0x0009e20000000c00 */
[----:B--2---:R-:W-:Y:S02]  /*3180*/  F2FP.BF16.F32.PACK_AB R8, R75, R74 ;  /* 0x0000004a4b08723e */ /* 0x004fe400000010ff */
[----:B------:R-:W-:-:S02]  /*3190*/  F2FP.BF16.F32.PACK_AB R9, R77, R76 ;  /* 0x0000004c4d09723e */ /* 0x000fc400000010ff */
[----:B------:R-:W-:Y:S02]  /*31a0*/  F2FP.BF16.F32.PACK_AB R10, R79, R78 ;  /* 0x0000004e4f0a723e */ /* 0x000fe400000010ff */
[----:B------:R-:W-:Y:S02]  /*31b0*/  F2FP.BF16.F32.PACK_AB R11, R81, R80 ;  /* 0x00000050510b723e */ /* 0x000fe400000010ff */
[----:B---3--:R-:W-:Y:S02]  /*31c0*/  F2FP.BF16.F32.PACK_AB R12, R83, R82 ;  /* 0x00000052530c723e */ /* 0x008fe400000010ff */
[----:B------:R-:W-:Y:S01]  /*31d0*/  F2FP.BF16.F32.PACK_AB R13, R85, R84 ;  /* 0x00000054550d723e */ /* 0x000fe200000010ff */
[----:B------:R4:W-:Y:S01]  /*31e0*/  STS.128 [R115], R8 ;  /* 0x0000000873007388 */ /* 0x0009e20000000c00 */
[----:B------:R-:W-:Y:S02]  /*31f0*/  F2FP.BF16.F32.PACK_AB R14, R25, R24 ;  /* 0x00000018190e723e */ /* 0x000fe400000010ff */
[----:B------:R-:W-:-:S02]  /*3200*/  F2FP.BF16.F32.PACK_AB R15, R27, R26 ;  /* 0x0000001a1b0f723e */ /* 0x000fc400000010ff */
[----:B-1----:R-:W-:Y:S02]  /*3210*/  F2FP.BF16.F32.PACK_AB R16, R29, R28 ;  /* 0x0000001c1d10723e */ /* 0x002fe400000010ff */
[----:B------:R-:W-:Y:S01]  /*3220*/  F2FP.BF16.F32.PACK_AB R17, R31, R30 ;  /* 0x0000001e1f11723e */ /* 0x000fe200000010ff */
[----:B------:R4:W-:Y:S01]  /*3230*/  STS.128 [R116], R12 ;  /* 0x0000000c74007388 */ /* 0x0009e20000000c00 */
[----:B------:R-:W-:Y:S02]  /*3240*/  F2FP.BF16.F32.PACK_AB R18, R33, R32 ;  /* 0x000000202112723e */ /* 0x000fe400000010ff */
[----:B------:R-:W-:-:S05]  /*3250*/  F2FP.BF16.F32.PACK_AB R19, R35, R34 ;  /* 0x000000222313723e */ /* 0x000fca00000010ff */
[----:B------:R4:W-:Y:S01]  /*3260*/  STS.128 [R117], R16 ;  /* 0x0000001075007388 */ /* 0x0009e20000000c00 */
[----:B------:R1:W-:Y:S06]  /*3270*/  MEMBAR.ALL.CTA ;  /* 0x0000000000007992 */ /* 0x0003ec0000008000 */
[----:B-1----:R-:W1:Y:S02]  /*3280*/  FENCE.VIEW.ASYNC.S ;  /* 0x00000000000073c6 */ /* 0x002e640000000000 */
[----:B-1----:R-:W-:Y:S06]  /*3290*/  BAR.SYNC.DEFER_BLOCKING 0x2, 0x80 ;  /* 0x0082000000007b1d */ /* 0x002fec0000010000 */
[----:B------:R-:W-:Y:S05]  /*32a0*/  BRA.U !UP4, `(.L_x_43) ;  /* 0x000000010c447547 */ /* 0x000fea000b800000 */
[----:B------:R-:W-:Y:S01]  /*32b0*/  UIADD3 UR8, UP0, UPT, UR10, 0x240, URZ ;  /* 0x000002400a087890 */ /* 0x000fe2000ff1e0ff */
[----:B------:R-:W-:Y:S01]  /*32c0*/  PLOP3.LUT P0, PT, PT, PT, PT, 0x80, 0x8 ;  /* 0x000000000008781c */ /* 0x000fe20003f0f070 */
[----:B------:R-:W-:Y:S01]  /*32d0*/  IMAD R90, R89, 0x100, R90 ;  /* 0x00000100595a7824 */ /* 0x000fe200078e025a */
[----:B----4-:R-:W-:Y:S01]  /*32e0*/  IADD3 R4, PT, PT, R87, 0x400, RZ ;  /* 0x0000040057047810 */ /* 0x010fe20007ffe0ff */
[----:B------:R-:W-:-:S12]  /*32f0*/  UIADD3.X UR9, UPT, UPT, URZ, UR11, URZ, UP0, !UPT ;  /* 0x0000000bff097290 */ /* 0x000fd800087fe4ff */
.L_x_44:
[----:B------:R-:W-:Y:S02]  /*3300*/  PLOP3.LUT P1, PT, P1, P0, PT, 0xf2, 0x2f ;  /* 0x00000000002f781c */ /* 0x000fe40000f21e72 */
[----:B------:R-:W-:-:S08]  /*3310*/  @P0 R2UR P1, UR6, R123 ;  /* 0x000000007b0602ca */ /* 0x000fd00000020000 */
[----:B------:R-:W-:Y:S02]  /*3320*/  PLOP3.LUT P1, PT, P1, P0, PT, 0xf2, 0x2f ;  /* 0x00000000002f781c */ /* 0x000fe40000f21e72 */
[----:B------:R-:W-:-:S08]  /*3330*/  @P0 R2UR.OR P1, UR5, R90 ;  /* 0x000000005a0502ca */ /* 0x000fd00000120000 */
[----:B------:R-:W-:Y:S02]  /*3340*/  PLOP3.LUT P1, PT, P1, P0, PT, 0xf2, 0x2f ;  /* 0x00000000002f781c */ /* 0x000fe40000f21e72 */
[----:B------:R-:W-:-:S08]  /*3350*/  @P0 R2UR.OR P1, UR4, R4 ;  /* 0x00000000040402ca */ /* 0x000fd00000120000 */
[----:B------:R-:W-:Y:S02]  /*3360*/  @P0 PLOP3.LUT P0, PT, P1, PT, PT, 0x80, 0x8 ;  /* 0x000000000008081c */ /* 0x000fe40000f0f070 */
[----:B------:R-:W-:-:S03]  /*3370*/  PLOP3.LUT P1, PT, PT, PT, PT, 0x80, 0x8 ;  /* 0x000000000008781c */ /* 0x000fc60003f2f070 */
[----:B------:R1:W-:Y:S08]  /*3380*/  UTMASTG.2D [UR4], [UR8], desc[URZ] ;  /* 0x0000ff04080073b5 */ /* 0x0003f00008009000 */
[----:B-1----:R-:W-:Y:S05]  /*3390*/  @P0 BRA.U.ANY `(.L_x_44) ;  /* 0xfffffffd00d80947 */ /* 0x002fea000393ffff */
[----:B------:R0:W-:Y:S01]  /*33a0*/  UTMACMDFLUSH ;  /* 0x00000000000079b7 */ /* 0x0001e20000000000 */
[----:B------:R-:W-:-:S04]  /*33b0*/  DEPBAR.LE SB0, 0x0 ;  /* 0x000080000000791a */ /* 0x000fc80000000000 */
.L_x_43:
[----:B----4-:R-:W-:Y:S01]  /*33c0*/  FMUL2 R20, R80.F32x2.HI_LO, -1.4426950216293334961 ;  /* 0xbfb8aa3b5014784a */ /* 0x010fe20001000000 */
[----:B------:R-:W-:Y:S01]  /*33d0*/  BAR.SYNC.DEFER_BLOCKING 0x2, 0x80 ;  /* 0x0082000000007b1d */ /* 0x000fe20000010000 */
[----:B------:R-:W-:Y:S02]  /*33e0*/  FMUL2 R4, R34.F32x2.HI_LO, -1.4426950216293334961 ;  /* 0xbfb8aa3b2204784a */ /* 0x000fe40001000000 */
[----:B------:R-:W-:Y:S02]  /*33f0*/  FMUL2 R22, R78.F32x2.HI_LO, -1.4426950216293334961 ;  /* 0xbfb8aa3b4e16784a */ /* 0x000fe40001000000 */
[----:B------:R-:W-:Y:S01]  /*3400*/  FMUL2 R6, R32.F32x2.HI_LO, -1.4426950216293334961 ;  /* 0xbfb8aa3b2006784a */ /* 0x000fe20001000000 */
[----:B------:R-:W-:Y:S01]  /*3410*/  MUFU.EX2 R20, R20 ;  /* 0x0000001400147308 */ /* 0x000fe20000000800 */
[----:B------:R-:W-:Y:S02]  /*3420*/  FMUL2 R96, R70.F32x2.HI_LO, -1.4426950216293334961 ;  /* 0xbfb8aa3b4660784a */ /* 0x000fe40001000000 */
[----:B------:R-:W-:-:S02]  /*3430*/  FMUL2 R94, R72.F32x2.HI_LO, -1.4426950216293334961 ;  /* 0xbfb8aa3b485e784a */ /* 0x000fc40001000000 */
[----:B------:R-:W-:Y:S02]  /*3440*/  FMUL2 R100, R64.F32x2.HI_LO, -1.4426950216293334961 ;  /* 0xbfb8aa3b4064784a */ /* 0x000fe40001000000 */
[----:B------:R-:W-:Y:S01]  /*3450*/  FMUL2 R90, R76.F32x2.HI_LO, -1.4426950216293334961 ;  /* 0xbfb8aa3b4c5a784a */ /* 0x000fe20001000000 */
[----:B------:R-:W1:Y:S01]  /*3460*/  MUFU.EX2 R21, R21 ;  /* 0x0000001500157308 */ /* 0x000e620000000800 */
[----:B------:R-:W-:Y:S02]  /*3470*/  FMUL2 R8, R30.F32x2.HI_LO, -1.4426950216293334961 ;  /* 0xbfb8aa3b1e08784a */ /* 0x000fe40001000000 */
[----:B------:R-:W-:Y:S02]  /*3480*/  FMUL2 R92, R74.F32x2.HI_LO, -1.4426950216293334961 ;  /* 0xbfb8aa3b4a5c784a */ /* 0x000fe40001000000 */
[----:B------:R-:W-:Y:S02]  /*3490*/  FMUL2 R10, R28.F32x2.HI_LO, -1.4426950216293334961 ;  /* 0xbfb8aa3b1c0a784a */ /* 0x000fe40001000000 */
[----:B------:R-:W-:Y:S01]  /*34a0*/  FMUL2 R14, R24.F32x2.HI_LO, -1.4426950216293334961 ;  /* 0xbfb8aa3b180e784a */ /* 0x000fe20001000000 */
[----:B------:R-:W-:Y:S01]  /*34b0*/  MUFU.EX2 R4, R4 ;  /* 0x0000000400047308 */ /* 0x000fe20000000800 */
[----:B------:R-:W-:-:S02]  /*34c0*/  FMUL2 R12, R26.F32x2.HI_LO, -1.4426950216293334961 ;  /* 0xbfb8aa3b1a0c784a */ /* 0x000fc40001000000 */
[----:B------:R-:W-:Y:S02]  /*34d0*/  FMUL2 R98, R68.F32x2.HI_LO, -1.4426950216293334961 ;  /* 0xbfb8aa3b4462784a */ /* 0x000fe40001000000 */
[----:B------:R-:W-:Y:S02]  /*34e0*/  FMUL2 R16, R84.F32x2.HI_LO, -1.4426950216293334961 ;  /* 0xbfb8aa3b5410784a */ /* 0x000fe40001000000 */
[----:B------:R-:W-:Y:S01]  /*34f0*/  FMUL2 R18, R82.F32x2.HI_LO, -1.4426950216293334961 ;  /* 0xbfb8aa3b5212784a */ /* 0x000fe20001000000 */
[----:B------:R-:W2:Y:S01]  /*3500*/  MUFU.EX2 R5, R5 ;  /* 0x0000000500057308 */ /* 0x000ea20000000800 */
[----:B-1----:R-:W-:-:S07]  /*3510*/  FADD2 R20, R20.F32x2.HI_LO, 1 ;  /* 0x3f8000001414744b */ /* 0x002fce0000200000 */
[----:B------:R-:W-:Y:S08]  /*3520*/  MUFU.EX2 R22, R22 ;  /* 0x0000001600167308 */ /* 0x000ff00000000800 */
[----:B------:R-:W1:Y:S01]  /*3530*/  MUFU.EX2 R23, R23 ;  /* 0x0000001700177308 */ /* 0x000e620000000800 */
[----:B--2---:R-:W-:-:S07]  /*3540*/  FADD2 R4, R4.F32x2.HI_LO, 1 ;  /* 0x3f8000000404744b */ /* 0x004fce0000200000 */
[----:B------:R-:W-:Y:S08]  /*3550*/  MUFU.EX2 R6, R6 ;  /* 0x0000000600067308 */ /* 0x000ff00000000800 */
        /* <DEDUP_REMOVED lines=35> */
[----:B------:R-:W-:Y:S08]  /*3790*/  MUFU.RCP R20, R20 ;  /* 0x0000001400147308 */ /* 0x000ff00000001000 */
[----:B------:R-:W2:Y:S01]  /*37a0*/  MUFU.RCP R21, R21 ;  /* 0x0000001500157308 */ /* 0x000ea20000001000 */
[----:B-1----:R-:W-:-:S07]  /*37b0*/  FADD2 R16, R16.F32x2.HI_LO, 1 ;  /* 0x3f8000001010744b */ /* 0x002fce0000200000 */
[----:B------:R-:W-:Y:S08]  /*37c0*/  MUFU.RCP R4, R4 ;  /* 0x0000000400047308 */ /* 0x000ff00000001000 */
[----:B------:R-:W1:Y:S01]  /*37d0*/  MUFU.RCP R5, R5 ;  /* 0x0000000500057308 */ /* 0x000e620000001000 */
[----:B--2---:R-:W-:-:S04]  /*37e0*/  FMUL2 R20, R20.F32x2.HI_LO, R80.F32x2.HI_LO ;  /* 0x000000501414724a */ /* 0x004fc80000000000 */
[----:B------:R-:W-:-:S03]  /*37f0*/  FMUL2 R20, R20.F32x2.HI_LO, R50.F32x2.HI_LO ;  /* 0x000000321414724a */ /* 0x000fc60000000000 */
[----:B------:R-:W-:Y:S01]  /*3800*/  MUFU.EX2 R18, R18 ;  /* 0x0000001200127308 */ /* 0x000fe20000000800 */
[----:B------:R-:W-:-:S07]  /*3810*/  FMUL2 R20, R20.F32x2.HI_LO, R88.F32 ;  /* 0x000000581414724a */ /* 0x000fce0001000000 */
[----:B------:R-:W2:Y:S01]  /*3820*/  MUFU.EX2 R19, R19 ;  /* 0x0000001300137308 */ /* 0x000ea20000000800 */
[----:B-1----:R-:W-:-:S04]  /*3830*/  FMUL2 R4, R4.F32x2.HI_LO, R34.F32x2.HI_LO ;  /* 0x000000220404724a */ /* 0x002fc80000000000 */
[----:B------:R-:W-:-:S03]  /*3840*/  FMUL2 R4, R4.F32x2.HI_LO, R66.F32x2.HI_LO ;  /* 0x000000420404724a */ /* 0x000fc60000000000 */
[----:B------:R-:W-:Y:S01]  /*3850*/  MUFU.RCP R22, R22 ;  /* 0x0000001600167308 */ /* 0x000fe20000001000 */
[----:B------:R-:W-:-:S07]  /*3860*/  FMUL2 R4, R4.F32x2.HI_LO, R88.F32 ;  /* 0x000000580404724a */ /* 0x000fce0001000000 */
[----:B------:R-:W1:Y:S01]  /*3870*/  MUFU.RCP R23, R23 ;  /* 0x0000001700177308 */ /* 0x000e620000001000 */
[----:B--2---:R-:W-:-:S07]  /*3880*/  FADD2 R18, R18.F32x2.HI_LO, 1 ;  /* 0x3f8000001212744b */ /* 0x004fce0000200000 */
[----:B------:R-:W-:Y:S08]  /*3890*/  MUFU.RCP R6, R6 ;  /* 0x0000000600067308 */ /* 0x000ff00000001000 */
[----:B------:R-:W2:Y:S01]  /*38a0*/  MUFU.RCP R7, R7 ;  /* 0x0000000700077308 */ /* 0x000ea20000001000 */
[----:B-1----:R-:W-:-:S04]  /*38b0*/  FMUL2 R22, R22.F32x2.HI_LO, R78.F32x2.HI_LO ;  /* 0x0000004e1616724a */ /* 0x002fc80000000000 */
[----:B------:R-:W-:-:S03]  /*38c0*/  FMUL2 R22, R22.F32x2.HI_LO, R44.F32x2.HI_LO ;  /* 0x0000002c1616724a */ /* 0x000fc60000000000 */
[----:B------:R-:W-:Y:S01]  /*38d0*/  MUFU.RCP R96, R96 ;  /* 0x0000006000607308 */ /* 0x000fe20000001000 */
[----:B------:R-:W-:-:S07]  /*38e0*/  FMUL2 R22, R22.F32x2.HI_LO, R88.F32 ;  /* 0x000000581616724a */ /* 0x000fce0001000000 */
[----:B------:R-:W1:Y:S01]  /*38f0*/  MUFU.RCP R97, R97 ;  /* 0x0000006100617308 */ /* 0x000e620000001000 */
[----:B--2---:R-:W-:-:S04]  /*3900*/  FMUL2 R6, R6.F32x2.HI_LO, R32.F32x2.HI_LO ;  /* 0x000000200606724a */ /* 0x004fc80000000000 */
[----:B------:R-:W-:-:S03]  /*3910*/  FMUL2 R6, R6.F32x2.HI_LO, R60.F32x2.HI_LO ;  /* 0x0000003c0606724a */ /* 0x000fc60000000000 */
[----:B------:R-:W-:Y:S01]  /*3920*/  MUFU.RCP R94, R94 ;  /* 0x0000005e005e7308 */ /* 0x000fe20000001000 */
[----:B------:R-:W-:-:S07]  /*3930*/  FMUL2 R6, R6.F32x2.HI_LO, R88.F32 ;  /* 0x000000580606724a */ /* 0x000fce0001000000 */
        /* <DEDUP_REMOVED lines=12> */
[----:B------:R-:W-:Y:S01]  /*3a00*/  FMUL2 R100, R100.F32x2.HI_LO, R2.F32x2.HI_LO ;  /* 0x000000026464724a */ /* 0x000fe20000000000 */
[-C--:B------:R-:W-:Y:S02]  /*3a10*/  FMNMX.NAN R3, |R20|, |R4|.reuse, !PT ;  /* 0x4000000414037209 */ /* 0x080fe40007820200 */
[----:B------:R-:W-:Y:S01]  /*3a20*/  MUFU.RCP R8, R8 ;  /* 0x0000000800087308 */ /* 0x000fe20000001000 */
[----:B------:R-:W-:Y:S01]  /*3a30*/  F2FP.SATFINITE.E2M1.F32.PACK_AB_MERGE_C R4, R5, R4, RZ ;  /* 0x000000040504723e */ /* 0x000fe200042070ff */
[----:B------:R-:W-:Y:S01]  /*3a40*/  FMUL2 R100, R100.F32x2.HI_LO, R88.F32 ;  /* 0x000000586464724a */ /* 0x000fe20001000000 */
[----:B------:R-:W-:Y:S02]  /*3a50*/  FMNMX.NAN R2, |R23|, |R7|, !PT ;  /* 0x4000000717027209 */ /* 0x000fe40007820200 */
[----:B------:R-:W-:-:S03]  /*3a60*/  PRMT R4, R4, 0x7054, RZ ;  /* 0x0000705404047816 */ /* 0x000fc600000000ff */
        /* <DEDUP_REMOVED lines=21> */
[----:B--2---:R-:W-:Y:S01]  /*3bc0*/  FMUL2 R14, R14.F32x2.HI_LO, R24.F32x2.HI_LO ;  /* 0x000000180e0e724a */ /* 0x004fe20000000000 */
[C---:B------:R-:W-:Y:S02]  /*3bd0*/  FMNMX.NAN R24, |R21|.reuse, |R5|, !PT ;  /* 0x4000000515187209 */ /* 0x040fe40007820200 */
[----:B------:R-:W-:Y:S01]  /*3be0*/  F2FP.SATFINITE.E2M1.F32.PACK_AB_MERGE_C R25, R21, R20, RZ ;  /* 0x000000141519723e */ /* 0x000fe200042070ff */
[----:B------:R-:W-:Y:S01]  /*3bf0*/  FMUL2 R14, R14.F32x2.HI_LO, R52.F32x2.HI_LO ;  /* 0x000000340e0e724a */ /* 0x000fe20000000000 */
[----:B------:R-:W-:Y:S02]  /*3c00*/  F2FP.SATFINITE.E2M1.F32.PACK_AB_MERGE_C R5, R23, R22, RZ ;  /* 0x000000161705723e */ /* 0x000fe400042070ff */
[----:B------:R-:W-:Y:S01]  /*3c10*/  MUFU.RCP R98, R98 ;  /* 0x0000006200627308 */ /* 0x000fe20000001000 */
[----:B------:R-:W-:Y:S01]  /*3c20*/  FMNMX.NAN R21, |R22|, |R6|, !PT ;  /* 0x4000000616157209 */ /* 0x000fe20007820200 */
[----:B------:R-:W-:Y:S01]  /*3c30*/  FMUL2 R14, R14.F32x2.HI_LO, R88.F32 ;  /* 0x000000580e0e724a */ /* 0x000fe20001000000 */
[----:B------:R-:W-:-:S02]  /*3c40*/  F2FP.SATFINITE.E2M1.F32.PACK_AB_MERGE_C R22, R97, R96, RZ ;  /* 0x000000606116723e */ /* 0x000fc400042070ff */
[----:B------:R-:W-:Y:S02]  /*3c50*/  F2FP.SATFINITE.E2M1.F32.PACK_AB_MERGE_C R6, R7, R6, RZ ;  /* 0x000000060706723e */ /* 0x000fe400042070ff */
[----:B------:R-:W-:Y:S01]  /*3c60*/  PRMT R22, R22, 0x7604, RZ ;  /* 0x0000760416167816 */ /* 0x000fe200000000ff */
[----:B------:R-:W2:Y:S01]  /*3c70*/  MUFU.RCP R99, R99 ;  /* 0x0000006300637308 */ /* 0x000ea20000001000 */
[----:B-1----:R-:W-:Y:S01]  /*3c80*/  FMUL2 R12, R12.F32x2.HI_LO, R26.F32x2.HI_LO ;  /* 0x0000001a0c0c724a */ /* 0x002fe20000000000 */
[----:B------:R-:W-:Y:S02]  /*3c90*/  F2FP.SATFINITE.E2M1.F32.PACK_AB_MERGE_C R27, R95, R94, RZ ;  /* 0x0000005e5f1b723e */ /* 0x000fe400042070ff */
[----:B------:R-:W-:Y:S01]  /*3ca0*/  FMNMX.NAN R20, |R91|, |R9|, !PT ;  /* 0x400000095b147209 */ /* 0x000fe20007820200 */
[----:B------:R-:W-:Y:S01]  /*3cb0*/  FMUL2 R12, R12.F32x2.HI_LO, R58.F32x2.HI_LO ;  /* 0x0000003a0c0c724a */ /* 0x000fe20000000000 */
[----:B------:R-:W-:Y:S02]  /*3cc0*/  PRMT R27, R27, 0x7054, RZ ;  /* 0x000070541b1b7816 */ /* 0x000fe400000000ff */
[----:B------:R-:W-:Y:S01]  /*3cd0*/  MUFU.RCP R16, R16 ;  /* 0x0000001000107308 */ /* 0x000fe20000001000 */
[----:B------:R-:W-:Y:S01]  /*3ce0*/  FMUL2 R12, R12.F32x2.HI_LO, R88.F32 ;  /* 0x000000580c0c724a */ /* 0x000fe20001000000 */
[----:B------:R-:W-:-:S02]  /*3cf0*/  F2FP.SATFINITE.E2M1.F32.PACK_AB_MERGE_C R7, R9, R8, RZ ;  /* 0x000000080907723e */ /* 0x000fc400042070ff */
[----:B------:R-:W-:Y:S02]  /*3d00*/  FMNMX.NAN R23, |R90|, |R8|, !PT ;  /* 0x400000085a177209 */ /* 0x000fe40007820200 */
[----:B------:R-:W-:Y:S02]  /*3d10*/  FMNMX.NAN R9, |R92|, |R10|, !PT ;  /* 0x4000000a5c097209 */ /* 0x000fe40007820200 */
[----:B------:R-:W1:Y:S01]  /*3d20*/  MUFU.RCP R17, R17 ;  /* 0x0000001100117308 */ /* 0x000e620000001000 */
[----:B--2---:R-:W-:Y:S01]  /*3d30*/  FMUL2 R98, R98.F32x2.HI_LO, R68.F32x2.HI_LO ;  /* 0x000000446262724a */ /* 0x004fe20000000000 */
[----:B------:R-:W-:Y:S02]  /*3d40*/  FMNMX.NAN R8, |R93|, |R11|, !PT ;  /* 0x4000000b5d087209 */ /* 0x000fe40007820200 */
[----:B------:R-:W-:Y:S01]  /*3d50*/  F2FP.SATFINITE.E2M1.F32.PACK_AB_MERGE_C R10, R11, R10, RZ ;  /* 0x0000000a0b0a723e */ /* 0x000fe200042070ff */
[----:B------:R-:W-:Y:S01]  /*3d60*/  FMUL2 R98, R98.F32x2.HI_LO, R38.F32x2.HI_LO ;  /* 0x000000266262724a */ /* 0x000fe20000000000 */
[----:B------:R-:W-:-:S02]  /*3d70*/  LOP3.LUT R11, R22, R27, RZ, 0xfc, !PT ;  /* 0x0000001b160b7212 */ /* 0x000fc400078efcff */
[----:B------:R-:W-:Y:S01]  /*3d80*/  MUFU.RCP R18, R18 ;  /* 0x0000001200127308 */ /* 0x000fe20000001000 */
[----:B------:R-:W-:Y:S01]  /*3d90*/  F2FP.SATFINITE.E2M1.F32.PACK_AB_MERGE_C R26, R13, R12, RZ ;  /* 0x0000000c0d1a723e */ /* 0x000fe200042070ff */
[----:B------:R-:W-:Y:S01]  /*3da0*/  FMUL2 R98, R98.F32x2.HI_LO, R88.F32 ;  /* 0x000000586262724a */ /* 0x000fe20001000000 */
[----:B------:R-:W-:Y:S02]  /*3db0*/  F2FP.SATFINITE.E2M1.F32.PACK_AB_MERGE_C R27, R15, R14, RZ ;  /* 0x0000000e0f1b723e */ /* 0x000fe400042070ff */
[----:B------:R-:W-:Y:S02]  /*3dc0*/  FMNMX3.NAN R24, |R95|, |R13|, R24, !PT ;  /* 0x4000000d5f187276 */ /* 0x000fe40007820218 */
[----:B------:R-:W-:Y:S01]  /*3dd0*/  PRMT R22, R25, 0x7054, RZ ;  /* 0x0000705419167816 */ /* 0x000fe200000000ff */
[----:B------:R-:W2:Y:S01]  /*3de0*/  MUFU.RCP R19, R19 ;  /* 0x0000001300137308 */ /* 0x000ea20000001000 */
[----:B-1----:R-:W-:Y:S01]  /*3df0*/  FMUL2 R16, R16.F32x2.HI_LO, R84.F32x2.HI_LO ;  /* 0x000000541010724a */ /* 0x002fe20000000000 */
[----:B------:R-:W-:-:S02]  /*3e00*/  PRMT R13, R5, 0x7604, RZ ;  /* 0x00007604050d7816 */ /* 0x000fc400000000ff */
[----:B------:R-:W-:Y:S01]  /*3e10*/  PRMT R26, R26, 0x7054, RZ ;  /* 0x000070541a1a7816 */ /* 0x000fe200000000ff */
[----:B------:R-:W-:Y:S01]  /*3e20*/  FMUL2 R16, R16.F32x2.HI_LO, R54.F32x2.HI_LO ;  /* 0x000000361010724a */ /* 0x000fe20000000000 */
[----:B------:R-:W-:Y:S02]  /*3e30*/  PRMT R5, R27, 0x7604, RZ ;  /* 0x000076041b057816 */ /* 0x000fe400000000ff */
[----:B------:R-:W-:Y:S01]  /*3e40*/  PRMT R25, R6, 0x7604, RZ ;  /* 0x0000760406197816 */ /* 0x000fe200000000ff */
[----:B------:R-:W-:Y:S01]  /*3e50*/  FMUL2 R16, R16.F32x2.HI_LO, R88.F32 ;  /* 0x000000581010724a */ /* 0x000fe20001000000 */
[----:B------:R-:W-:Y:S02]  /*3e60*/  LOP3.LUT R22, R13, R22, RZ, 0xfc, !PT ;  /* 0x000000160d167212 */ /* 0x000fe400078efcff */
[C---:B------:R-:W-:Y:S02]  /*3e70*/  F2FP.SATFINITE.E2M1.F32.PACK_AB_MERGE_C R6, R99.reuse, R98, RZ ;  /* 0x000000626306723e */ /* 0x040fe400042070ff */
[----:B------:R-:W-:-:S02]  /*3e80*/  FMNMX3.NAN R13, |R99|, |R17|, R20, !PT ;  /* 0x40000011630d7276 */ /* 0x000fc40007820214 */
[----:B------:R-:W-:Y:S01]  /*3e90*/  F2FP.SATFINITE.E2M1.F32.PACK_AB_MERGE_C R91, R91, R90, RZ ;  /* 0x0000005a5b5b723e */ /* 0x000fe200042070ff */
[----:B--2---:R-:W-:Y:S01]  /*3ea0*/  FMUL2 R18, R18.F32x2.HI_LO, R82.F32x2.HI_LO ;  /* 0x000000521212724a */ /* 0x004fe20000000000 */
[----:B------:R-:W-:Y:S02]  /*3eb0*/  LOP3.LUT R5, R5, R26, RZ, 0xfc, !PT ;  /* 0x0000001a05057212 */ /* 0x000fe400078efcff */
[----:B------:R-:W-:Y:S01]  /*3ec0*/  LOP3.LUT R4, R25, R4, RZ, 0xfc, !PT ;  /* 0x0000000419047212 */ /* 0x000fe200078efcff */
[----:B------:R-:W-:Y:S01]  /*3ed0*/  FMUL2 R18, R18.F32x2.HI_LO, R48.F32x2.HI_LO ;  /* 0x000000301212724a */ /* 0x000fe20000000000 */
[----:B------:R-:W-:Y:S02]  /*3ee0*/  F2FP.SATFINITE.E2M1.F32.PACK_AB_MERGE_C R20, R17, R16, RZ ;  /* 0x000000101114723e */ /* 0x000fe400042070ff */
[----:B------:R-:W-:Y:S01]  /*3ef0*/  LOP3.LUT R6, R11, 0xff, R6, 0xf8, !PT ;  /* 0x000000ff0b067812 */ /* 0x000fe200078ef806 */
[----:B------:R-:W-:Y:S01]  /*3f00*/  FMUL2 R18, R18.F32x2.HI_LO, R88.F32 ;  /* 0x000000581212724a */ /* 0x000fe20001000000 */
[----:B------:R-:W-:-:S02]  /*3f10*/  F2FP.SATFINITE.E2M1.F32.PACK_AB_MERGE_C R17, R101, R100, RZ ;  /* 0x000000646511723e */ /* 0x000fc400042070ff */
[----:B------:R-:W-:Y:S02]  /*3f20*/  F2FP.SATFINITE.E2M1.F32.PACK_AB_MERGE_C R93, R93, R92, RZ ;  /* 0x0000005c5d5d723e */ /* 0x000fe400042070ff */
[----:B------:R-:W-:Y:S02]  /*3f30*/  LOP3.LUT R22, R22, 0xff, R91, 0xf8, !PT ;  /* 0x000000ff16167812 */ /* 0x000fe400078ef85b */
[----:B------:R-:W-:Y:S02]  /*3f40*/  LOP3.LUT R20, R5, 0xff, R20, 0xf8, !PT ;  /* 0x000000ff05147812 */ /* 0x000fe400078ef814 */
[----:B------:R-:W-:Y:S02]  /*3f50*/  F2FP.SATFINITE.E2M1.F32.PACK_AB_MERGE_C R11, R19, R18, RZ ;  /* 0x00000012130b723e */ /* 0x000fe400042070ff */
[----:B------:R-:W-:Y:S02]  /*3f60*/  LOP3.LUT R7, R4, 0xff, R7, 0xf8, !PT ;  /* 0x000000ff04077812 */ /* 0x000fe400078ef807 */
[----:B------:R-:W-:-:S02]  /*3f70*/  PRMT R4, R17, 0x6540, R6 ;  /* 0x0000654011047816 */ /* 0x000fc40000000006 */
[----:B------:R-:W-:Y:S02]  /*3f80*/  PRMT R5, R93, 0x6540, R22 ;  /* 0x000065405d057816 */ /* 0x000fe40000000016 */
[----:B------:R-:W-:Y:S02]  /*3f90*/  PRMT R6, R11, 0x6540, R20 ;  /* 0x000065400b067816 */ /* 0x000fe40000000014 */
[----:B------:R-:W-:Y:S02]  /*3fa0*/  PRMT R7, R10, 0x6540, R7 ;  /* 0x000065400a077816 */ /* 0x000fe40000000007 */
[----:B------:R-:W-:Y:S02]  /*3fb0*/  FMNMX3.NAN R23, |R98|, |R16|, R23, !PT ;  /* 0x4000001062177276 */ /* 0x000fe40007820217 */
[----:B------:R-:W-:Y:S01]  /*3fc0*/  FMNMX3.NAN R12, |R94|, |R12|, R3, !PT ;  /* 0x4000000c5e0c7276 */ /* 0x000fe20007820203 */
[----:B------:R1:W-:Y:S01]  /*3fd0*/  STS.128 [R107+0x4400], R4 ;  /* 0x004400046b007388 */ /* 0x0003e20000000c00 */
[----:B------:R-:W-:-:S02]  /*3fe0*/  FMNMX3.NAN R8, |R101|, |R19|, R8, !PT ;  /* 0x4000001365087276 */ /* 0x000fc40007820208 */
[----:B------:R-:W-:Y:S01]  /*3ff0*/  FMNMX3.NAN R15, |R97|, |R15|, R2, !PT ;  /* 0x4000000f610f7276 */ /* 0x000fe20007820202 */
[----:B------:R2:W-:Y:S06]  /*4000*/  MEMBAR.ALL.CTA ;  /* 0x0000000000007992 */ /* 0x0005ec0000008000 */
[----:B--2---:R-:W2:Y:S01]  /*4010*/  FENCE.VIEW.ASYNC.S ;  /* 0x00000000000073c6 */ /* 0x004ea20000000000 */
[----:B------:R-:W-:Y:S02]  /*4020*/  FMNMX3.NAN R9, |R100|, |R18|, R9, !PT ;  /* 0x4000001264097276 */ /* 0x000fe40007820209 */
[----:B------:R-:W-:-:S02]  /*4030*/  FMNMX3.NAN R14, |R96|, |R14|, R21, !PT ;  /* 0x4000000e600e7276 */ /* 0x000fc40007820215 */
[----:B------:R-:W-:Y:S02]  /*4040*/  FMNMX.NAN R13, R13, R24, !PT ;  /* 0x000000180d0d7209 */ /* 0x000fe40007820000 */
[----:B------:R-:W-:Y:S02]  /*4050*/  FMNMX.NAN R12, R23, R12, !PT ;  /* 0x0000000c170c7209 */ /* 0x000fe40007820000 */
[----:B------:R-:W-:Y:S02]  /*4060*/  FMNMX3.NAN R8, R8, R15, R13, !PT ;  /* 0x0000000f08087276 */ /* 0x000fe4000782000d */
[----:B------:R-:W-:-:S04]  /*4070*/  FMNMX3.NAN R9, R9, R14, R12, !PT ;  /* 0x0000000e09097276 */ /* 0x000fc8000782000c */
[----:B------:R-:W-:-:S04]  /*4080*/  FMNMX3.NAN R9, R9, R8, RZ, !PT ;  /* 0x0000000809097276 */ /* 0x000fc800078200ff */
[----:B------:R-:W-:Y:S01]  /*4090*/  FMNMX R128, R9, R128, !PT ;  /* 0x0000008009807209 */ /* 0x000fe20007800000 */
[----:B--2---:R-:W-:Y:S06]  /*40a0*/  BAR.SYNC.DEFER_BLOCKING 0x2, 0x80 ;  /* 0x0082000000007b1d */ /* 0x004fec0000010000 */
[----:B-1----:R-:W-:Y:S05]  /*40b0*/  BRA.U !UP4, `(.L_x_45) ;  /* 0x000000010c447547 */ /* 0x002fea000b800000 */
[----:B------:R-:W-:Y:S01]  /*40c0*/  IMAD R122, R89, 0x4, R122 ;  /* 0x00000004597a7824 */ /* 0x000fe200078e027a */
[----:B------:R-:W-:Y:S01]  /*40d0*/  UIADD3 UR8, UP0, UPT, UR10, 0x2c0, URZ ;  /* 0x000002c00a087890 */ /* 0x000fe2000ff1e0ff */
[----:B------:R-:W-:Y:S02]  /*40e0*/  PLOP3.LUT P0, PT, PT, PT, PT, 0x80, 0x8 ;  /* 0x000000000008781c */ /* 0x000fe40003f0f070 */
[----:B------:R-:W-:Y:S01]  /*40f0*/  IADD3 R2, PT, PT, R87, 0x4400, RZ ;  /* 0x0000440057027810 */ /* 0x000fe20007ffe0ff */
[----:B------:R-:W-:Y:S01]  /*4100*/  IMAD.SHL.U32 R122, R122, 0x20, RZ ;  /* 0x000000207a7a7824 */ /* 0x000fe200078e00ff */
[----:B------:R-:W-:-:S12]  /*4110*/  UIADD3.X UR9, UPT, UPT, URZ, UR11, URZ, UP0, !UPT ;  /* 0x0000000bff097290 */ /* 0x000fd800087fe4ff */
.L_x_46:
        /* <DEDUP_REMOVED lines=10> */
[----:B------:R0:W-:Y:S02]  /*41c0*/  UTMACMDFLUSH ;  /* 0x00000000000079b7 */ /* 0x0001e40000000000 */
.L_x_45:
[----:B------:R-:W-:Y:S01]  /*41d0*/  BAR.SYNC.DEFER_BLOCKING 0x2, 0x80 ;  /* 0x0082000000007b1d */ /* 0x000fe20000010000 */
[----:B------:R-:W-:Y:S02]  /*41e0*/  IADD3 R126, PT, PT, R126, 0x1, RZ ;  /* 0x000000017e7e7810 */ /* 0x000fe40007ffe0ff */
[----:B------:R-:W-:-:S03]  /*41f0*/  IADD3 R127, PT, PT, R127, -0x1, RZ ;  /* 0xffffffff7f7f7810 */ /* 0x000fc60007ffe0ff */
[----:B------:R-:W-:Y:S05]  /*4200*/  @!P2 BRA `(.L_x_47) ;  /* 0xffffffe800a4a947 */ /* 0x000fea000383ffff */
[-C--:B------:R-:W-:Y:S01]  /*4210*/  LEA R3, R108, R87.reuse, 0x3 ;  /* 0x000000576c037211 */ /* 0x080fe200078e18ff */
[----:B------:R-:W-:Y:S01]  /*4220*/  BSSY B0, `(.L_x_48) ;  /* 0x0000005000007945 */ /* 0x000fe20003800000 */
[----:B------:R-:W-:Y:S02]  /*4230*/  SHF.L.U32 R4, R106, 0x1f, RZ ;  /* 0x0000001f6a047819 */ /* 0x000fe400000006ff */
[----:B------:R-:W-:Y:S02]  /*4240*/  LEA R91, R108, R87, 0x4 ;  /* 0x000000576c5b7211 */ /* 0x000fe400078e20ff */
[----:B------:R-:W1:Y:S02]  /*4250*/  SYNCS.PHASECHK.TRANS64.TRYWAIT P0, [R3+URZ+0x40], R4 ;  /* 0x00004004030075a7 */ /* 0x000e6400080011ff */
[----:B-1----:R-:W-:Y:S05]  /*4260*/  @!P0 BRA `(.L_x_49) ;  /* 0x0000000800bc8947 */ /* 0x002fea0003800000 */
.L_x_81:
[----:B------:R-:W-:Y:S05]  /*4270*/  BSYNC B0 ;  /* 0x0000000000007941 */ /* 0x000fea0003800000 */
.L_x_48:
[----:B------:R-:W2:Y:S01]  /*4280*/  LDS.128 R88, [R91+0x2d410] ;  /* 0x02d410005b587984 */ /* 0x000ea20000000c00 */
[----:B------:R-:W-:Y:S01]  /*4290*/  CREDUX.MAXABS.F32.NAN UR4, R128 ;  /* 0x00000000800472cc */ /* 0x000fe20000006400 */
[----:B------:R-:W-:Y:S01]  /*42a0*/  BSSY.RECONVERGENT B0, `(.L_x_50) ;  /* 0x0000013000007945 */ /* 0x000fe20003800200 */
[----:B------:R-:W-:Y:S01]  /*42b0*/  ISETP.NE.AND P0, PT, R102, RZ, PT ;  /* 0x000000ff6600720c */ /* 0x000fe20003f05270 */
[----:B------:R3:W-:Y:S06]  /*42c0*/  MEMBAR.ALL.CTA ;  /* 0x0000000000007992 */ /* 0x0007ec0000008000 */
[----:B---3--:R-:W3:Y:S01]  /*42d0*/  FENCE.VIEW.ASYNC.S ;  /* 0x00000000000073c6 */ /* 0x008ee20000000000 */
[----:B------:R-:W-:-:S03]  /*42e0*/  VIADD R108, R108, 0x1 ;  /* 0x000000016c6c7836 */ /* 0x000fc60000000000 */
[----:B-1----:R-:W-:Y:S01]  /*42f0*/  IMAD.U32 R5, RZ, RZ, UR4 ;  /* 0x00000004ff057e24 */ /* 0x002fe2000f8e00ff */
[----:B---3--:R1:W-:Y:S04]  /*4300*/  SYNCS.ARRIVE.TRANS64.ART0 RZ, [R3+URZ+0x50], R0 ;  /* 0x0000500003ff79a7 */ /* 0x0083e800085000ff */
[----:B------:R1:W-:Y:S01]  /*4310*/  @!P0 STS [R118+0x2d400], R5 ;  /* 0x02d4000576008388 */ /* 0x0003e20000000800 */
[----:B------:R-:W-:Y:S01]  /*4320*/  BAR.SYNC.DEFER_BLOCKING 0x2, 0x80 ;  /* 0x0082000000007b1d */ /* 0x000fe20000010000 */
[----:B------:R-:W-:-:S13]  /*4330*/  LOP3.LUT P0, RZ, R120, R102, RZ, 0xfc, !PT ;  /* 0x0000006678ff7212 */ /* 0x000fda000780fcff */
[----:B------:R-:W-:Y:S05]  /*4340*/  @P0 BRA `(.L_x_51) ;  /* 0x0000000000200947 */ /* 0x000fea0003800000 */
[----:B------:R-:W-:Y:S01]  /*4350*/  IMAD.U32 R87, RZ, RZ, UR13 ;  /* 0x0000000dff577e24 */ /* 0x000fe2000f8e00ff */
[----:B------:R-:W3:Y:S04]  /*4360*/  LDCU.64 UR4, c[0x0][0x740] ;  /* 0x0000e800ff0477ac */ /* 0x000ee80008000a00 */
[----:B-1----:R-:W1:Y:S01]  /*4370*/  LDS.128 R4, [R87+0x2d400] ;  /* 0x02d4000057047984 */ /* 0x002e620000000c00 */
[----:B---3--:R-:W-:-:S04]  /*4380*/  LEA R2, P0, R103, UR4, 0x2 ;  /* 0x0000000467027c11 */ /* 0x008fc8000f8010ff */
[----:B------:R-:W-:Y:S02]  /*4390*/  LEA.HI.X R3, R103, UR5, R86, 0x2, P0 ;  /* 0x0000000567037c11 */ /* 0x000fe400080f1456 */
[----:B-1----:R-:W-:-:S04]  /*43a0*/  FMNMX3 R4, R4, RZ, R5, !PT ;  /* 0x000000ff04047276 */ /* 0x002fc80007800005 */
[----:B------:R-:W-:-:S05]  /*43b0*/  FMNMX3 R7, R4, R6, R7, !PT ;  /* 0x0000000604077276 */ /* 0x000fca0007800007 */
[----:B------:R3:W-:Y:S02]  /*43c0*/  REDG.E.MAX.S32.STRONG.GPU desc[UR76][R2.64], R7 ;  /* 0x000000070200798e */ /* 0x0007e4000d12e34c */
.L_x_51:
[----:B------:R-:W-:Y:S05]  /*43d0*/  BSYNC.RECONVERGENT B0 ;  /* 0x0000000000007941 */ /* 0x000fea0003800200 */
.L_x_50:
[----:B--2---:R-:W-:Y:S02]  /*43e0*/  ISETP.NE.AND P0, PT, R91, 0x1, PT ;  /* 0x000000015b00780c */ /* 0x004fe40003f05270 */
[----:B------:R-:W-:-:S04]  /*43f0*/  ISETP.NE.AND P1, PT, R108, 0x2, PT ;  /* 0x000000026c00780c */ /* 0x000fc80003f25270 */
[----:B-1-3--:R-:W-:Y:S02]  /*4400*/  SEL R3, RZ, 0x1, P1 ;  /* 0x00000001ff037807 */ /* 0x00afe40000800000 */
[----:B------:R-:W-:Y:S02]  /*4410*/  SEL R108, R108, RZ, P1 ;  /* 0x000000ff6c6c7207 */ /* 0x000fe40000800000 */
[----:B------:R-:W-:-:S03]  /*4420*/  LOP3.LUT R106, R106, R3, RZ, 0x3c, !PT ;  /* 0x000000036a6a7212 */ /* 0x000fc600078e3cff */
[----:B------:R-:W-:Y:S05]  /*4430*/  @!P0 BRA `(.L_x_52) ;  /* 0xffffffe400d08947 */ /* 0x000fea000383ffff */
.L_x_39:
[----:B------:R-:W-:Y:S05]  /*4440*/  BRA.U !UP4, `(.L_x_53) ;  /* 0x000000010c1c7547 */ /* 0x000fea000b800000 */
[----:B------:R-:W1:Y:S01]  /*4450*/  S2UR UR5, SR_CgaCtaId ;  /* 0x00000000000579c3 */ /* 0x000e620000008800 */
[----:B------:R-:W-:Y:S01]  /*4460*/  ELECT P0, URZ, PT ;  /* 0x0000000000ff782f */ /* 0x000fe20003800000 */
[----:B----4-:R-:W-:Y:S01]  /*4470*/  HFMA2 R2, -RZ, RZ, 0, 5.9604644775390625e-08 ;  /* 0x00000001ff027431 */ /* 0x010fe200000001ff */
[----:B------:R-:W-:-:S05]  /*4480*/  UMOV UR4, 0x40 ;  /* 0x0000004000047882 */ /* 0x000fca0000000000 */
[----:B------:R-:W-:Y:S01]  /*4490*/  UVIRTCOUNT.DEALLOC.SMPOOL 0x80 ;  /* 0x000000800000784c */ /* 0x000fe20000000000 */
[----:B-1----:R-:W-:-:S09]  /*44a0*/  ULEA UR4, UR5, UR4, 0x18 ;  /* 0x0000000405047291 */ /* 0x002fd2000f8ec0ff */
[----:B------:R1:W-:Y:S03]  /*44b0*/  @P0 STS.U8 [UR4], R2 ;  /* 0x00000002ff000988 */ /* 0x0003e60008000004 */
.L_x_53:
[----:B------:R-:W-:Y:S06]  /*44c0*/  BAR.SYNC.DEFER_BLOCKING 0x2, 0x80 ;  /* 0x0082000000007b1d */ /* 0x000fec0000010000 */
[----:B------:R-:W-:Y:S05]  /*44d0*/  BRA.U !UP4, `(.L_x_54) ;  /* 0x000000010c9c7547 */ /* 0x000fea000b800000 */
[----:B------:R-:W3:Y:S01]  /*44e0*/  S2UR UR5, SR_CgaCtaId ;  /* 0x00000000000579c3 */ /* 0x000ee20000008800 */
[----:B------:R-:W-:Y:S01]  /*44f0*/  NOP ;  /* 0x0000000000007918 */ /* 0x000fe20000000000 */
[----:B------:R-:W-:Y:S01]  /*4500*/  UMOV UR4, 0x50 ;  /* 0x0000005000047882 */ /* 0x000fe20000000000 */
[----:B------:R-:W-:Y:S01]  /*4510*/  LOP3.LUT R4, R119, 0xffff, RZ, 0xc0, !PT ;  /* 0x0000ffff77047812 */ /* 0x000fe200078ec0ff */
[----:B------:R-:W-:-:S03]  /*4520*/  IMAD.MOV.U32 R3, RZ, RZ, 0xffff ;  /* 0x0000ffffff037424 */ /* 0x000fc600078e00ff */
[----:B------:R-:W-:-:S04]  /*4530*/  SHF.R.U32.HI R4, RZ, 0x5, R4 ;  /* 0x00000005ff047819 */ /* 0x000fc80000011604 */
[----:B------:R-:W-:Y:S01]  /*4540*/  SHF.L.U32 R3, R3, R4, RZ ;  /* 0x0000000403037219 */ /* 0x000fe200000006ff */
[----:B------:R-:W-:-:S05]  /*4550*/  VIADD R5, R4, 0x10 ;  /* 0x0000001004057836 */ /* 0x000fca0000000000 */
[----:B------:R-:W-:Y:S01]  /*4560*/  SHF.L.U32 R0, R0, R5, RZ ;  /* 0x0000000500007219 */ /* 0x000fe200000006ff */
[----:B---3--:R-:W-:-:S03]  /*4570*/  ULEA UR4, UR5, UR4, 0x18 ;  /* 0x0000000405047291 */ /* 0x008fc6000f8ec0ff */
[----:B------:R-:W-:-:S04]  /*4580*/  LOP3.LUT R5, R0, R3, RZ, 0xfc, !PT ;  /* 0x0000000300057212 */ /* 0x000fc800078efcff */
[C---:B------:R-:W-:Y:S02]  /*4590*/  LOP3.LUT R3, R5.reuse, 0xffff, RZ, 0xc0, !PT ;  /* 0x0000ffff05037812 */ /* 0x040fe400078ec0ff */
[----:B-1--4-:R-:W1:Y:S02]  /*45a0*/  LDS R2, [UR4] ;  /* 0x00000004ff027984 */ /* 0x012e640008000800 */
[----:B-1----:R-:W-:-:S04]  /*45b0*/  LOP3.LUT R0, R5, 0xffff, R2, 0x80, !PT ;  /* 0x0000ffff05007812 */ /* 0x002fc800078e8002 */
[----:B------:R-:W-:-:S13]  /*45c0*/  ISETP.NE.AND P0, PT, R0, R3, PT ;  /* 0x000000030000720c */ /* 0x000fda0003f05270 */
[----:B------:R-:W-:Y:S05]  /*45d0*/  @P0 BRA `(.L_x_55) ;  /* 0x0000000000500947 */ /* 0x000fea0003800000 */
[----:B------:R-:W-:Y:S02]  /*45e0*/  SHF.R.U32.HI R0, RZ, 0x10, R2 ;  /* 0x00000010ff007819 */ /* 0x000fe40000011602 */
[----:B------:R-:W-:-:S04]  /*45f0*/  SHF.R.U32.HI R3, RZ, 0x10, R5 ;  /* 0x00000010ff037819 */ /* 0x000fc80000011605 */
[----:B------:R-:W-:-:S04]  /*4600*/  LOP3.LUT R0, R0, R3, RZ, 0xc0, !PT ;  /* 0x0000000300007212 */ /* 0x000fc800078ec0ff */
[----:B------:R-:W-:-:S13]  /*4610*/  ISETP.NE.AND P0, PT, R0, R3, PT ;  /* 0x000000030000720c */ /* 0x000fda0003f05270 */
[----:B------:R-:W-:Y:S05]  /*4620*/  @P0 BRA `(.L_x_56) ;  /* 0x0000000000300947 */ /* 0x000fea0003800000 */
[----:B------:R-:W-:Y:S01]  /*4630*/  R2UR UR5, R5 ;  /* 0x00000000050572ca */ /* 0x000fe200000e0000 */
[----:B------:R-:W1:Y:S01]  /*4640*/  S2R R2, SR_LANEID ;  /* 0x0000000000027919 */ /* 0x000e620000000000 */
[----:B------:R-:W-:Y:S02]  /*4650*/  VOTEU.ANY UR6, UPT, PT ;  /* 0x0000000000067886 */ /* 0x000fe400038e0100 */
[----:B------:R-:W-:-:S09]  /*4660*/  UFLO.U32 UR6, UR6 ;  /* 0x00000006000672bd */ /* 0x000fd200080e0000 */
[----:B------:R-:W-:-:S06]  /*4670*/  ULOP3.LUT UR5, URZ, UR5, URZ, 0x33, !UPT ;  /* 0x00000005ff057292 */ /* 0x000fcc000f8e33ff */
[----:B------:R-:W-:-:S04]  /*4680*/  IMAD.U32 R0, RZ, RZ, UR5 ;  /* 0x00000005ff007e24 */ /* 0x000fc8000f8e00ff */
[----:B------:R-:W3:Y:S02]  /*4690*/  REDUX UR7, R0 ;  /* 0x00000000000773c4 */ /* 0x000ee40000000000 */
[----:B------:R4:W-:Y:S01]  /*46a0*/  UTCATOMSWS.AND URZ, UR5 ;  /* 0x0000000500ff79e3 */ /* 0x0009e20008000000 */
[----:B-1----:R-:W-:Y:S01]  /*46b0*/  ISETP.EQ.U32.AND P0, PT, R2, UR6, PT ;  /* 0x0000000602007c0c */ /* 0x002fe2000bf02070 */
[----:B---3--:R-:W-:-:S12]  /*46c0*/  IMAD.U32 R2, RZ, RZ, UR7 ;  /* 0x00000007ff027e24 */ /* 0x008fd8000f8e00ff */
[----:B------:R4:W-:Y:S01]  /*46d0*/  @P0 ATOMS.AND RZ, [UR4], R2 ;  /* 0x00000002ffff098c */ /* 0x0009e2000a800004 */
[----:B------:R-:W-:Y:S05]  /*46e0*/  BRA `(.L_x_57) ;  /* 0x0000000000147947 */ /* 0x000fea0003800000 */
.L_x_56:
[----:B------:R-:W-:Y:S02]  /*46f0*/  MOV R2, 0x4710 ;  /* 0x0000471000027802 */ /* 0x000fe40000000f00 */
[----:B--2---:R-:W-:Y:S05]  /*4700*/  CALL.REL.NOINC `($__internal_0_$__cuda_sm10x_tcgen05_guardrail_trap_col_being_dealloced_not_returned_by_alloc) ;  /* 0x0000000400ac7944 */ /* 0x004fea0003c00000 */
[----:B------:R-:W-:Y:S05]  /*4710*/  BRA `(.L_x_57) ;  /* 0x0000000000087947 */ /* 0x000fea0003800000 */
.L_x_55:
[----:B------:R-:W-:Y:S02]  /*4720*/  MOV R2, 0x4740 ;  /* 0x0000474000027802 */ /* 0x000fe40000000f00 */
[----:B--2---:R-:W-:Y:S05]  /*4730*/  CALL.REL.NOINC `($__internal_2_$__cuda_sm10x_tcgen05_guardrail_trap_unallocated_columns_being_dealloced) ;  /* 0x0000000400b87944 */ /* 0x004fea0003c00000 */
.L_x_57:
[----:B------:R-:W-:Y:S01]  /*4740*/  NOP ;  /* 0x0000000000007918 */ /* 0x000fe20000000000 */
.L_x_54:
[----:B------:R-:W-:-:S04]  /*4750*/  DEPBAR.LE SB0, 0x0 ;  /* 0x000080000000791a */ /* 0x000fc80000000000 */
[----:B------:R-:W-:-:S04]  /*4760*/  DEPBAR.LE SB0, 0x0 ;  /* 0x000080000000791a */ /* 0x000fc80000000000 */
[----:B----4-:R-:W-:Y:S05]  /*4770*/  EXIT ;  /* 0x000000000000794d */ /* 0x010fea0003800000 */
.L_x_9:
[----:B------:R-:W-:-:S07]  /*4780*/  MOV R20, R21 ;  /* 0x0000001500147202 */ /* 0x000fce0000000f00 */
.L_x_58:
[----:B----4-:R4:W3:Y:S02]  /*4790*/  SYNCS.PHASECHK.TRANS64.TRYWAIT P0, [R14+URZ+0x50], R21 ;  /* 0x000050150e0075a7 */ /* 0x0108e400080011ff */
[----:B---3--:R-:W-:Y:S05]  /*47a0*/  @!P0 NANOSLEEP.SYNCS 0x989680 ;  /* 0x009896800000895d */ /* 0x008fea0003900000 */
[----:B------:R-:W3:Y:S02]  /*47b0*/  @!P0 SYNCS.PHASECHK.TRANS64 P0, [R14+URZ+0x50], R21 ;  /* 0x000050150e0085a7 */ /* 0x000ee400080010ff */
[----:B---3--:R-:W-:Y:S05]  /*47c0*/  @!P0 BRA `(.L_x_58) ;  /* 0xfffffffc00f08947 */ /* 0x008fea000383ffff */
[----:B------:R-:W-:Y:S05]  /*47d0*/  BRA `(.L_x_59) ;  /* 0xffffffc400147947 */ /* 0x000fea000383ffff */
.L_x_11:
[----:B------:R-:W-:-:S07]  /*47e0*/  MOV R7, R6 ;  /* 0x0000000600077202 */ /* 0x000fce0000000f00 */
.L_x_60:
[----:B--2---:R2:W3:Y:S02]  /*47f0*/  SYNCS.PHASECHK.TRANS64.TRYWAIT P0, [R2+URZ+0x50], R7 ;  /* 0x00005007020075a7 */ /* 0x0044e400080011ff */
[----:B---3--:R-:W-:Y:S05]  /*4800*/  @!P0 NANOSLEEP.SYNCS 0x989680 ;  /* 0x009896800000895d */ /* 0x008fea0003900000 */
[----:B------:R-:W3:Y:S02]  /*4810*/  @!P0 SYNCS.PHASECHK.TRANS64 P0, [R2+URZ+0x50], R7 ;  /* 0x00005007020085a7 */ /* 0x000ee400080010ff */
[----:B---3--:R-:W-:Y:S05]  /*4820*/  @!P0 BRA `(.L_x_60) ;  /* 0xfffffffc00f08947 */ /* 0x008fea000383ffff */
[----:B------:R-:W-:Y:S05]  /*4830*/  BRA `(.L_x_61) ;  /* 0xffffffc400b87947 */ /* 0x000fea000383ffff */
.L_x_12:
[----:B------:R-:W-:-:S07]  /*4840*/  MOV R13, R12 ;  /* 0x0000000c000d7202 */ /* 0x000fce0000000f00 */
.L_x_62:
[----:B--2---:R2:W3:Y:S02]  /*4850*/  SYNCS.PHASECHK.TRANS64.TRYWAIT P0, [R8+URZ+0x50], R13 ;  /* 0x0000500d080075a7 */ /* 0x0044e400080011ff */
[----:B---3--:R-:W-:Y:S05]  /*4860*/  @!P0 NANOSLEEP.SYNCS 0x989680 ;  /* 0x009896800000895d */ /* 0x008fea0003900000 */
[----:B------:R-:W3:Y:S02]  /*4870*/  @!P0 SYNCS.PHASECHK.TRANS64 P0, [R8+URZ+0x50], R13 ;  /* 0x0000500d080085a7 */ /* 0x000ee400080010ff */
[----:B---3--:R-:W-:Y:S05]  /*4880*/  @!P0 BRA `(.L_x_62) ;  /* 0xfffffffc00f08947 */ /* 0x008fea000383ffff */
[----:B------:R-:W-:Y:S05]  /*4890*/  BRA `(.L_x_4) ;  /* 0xffffffc400ec7947 */ /* 0x000fea000383ffff */
.L_x_14:
[----:B------:R-:W-:-:S07]  /*48a0*/  MOV R0, UR6 ;  /* 0x0000000600007c02 */ /* 0x000fce0008000f00 */
.L_x_63:
[----:B---3--:R3:W4:Y:S02]  /*48b0*/  SYNCS.PHASECHK.TRANS64.TRYWAIT P0, [R0+URZ+0x40], RZ ;  /* 0x000040ff000075a7 */ /* 0x00872400080011ff */
[----:B----4-:R-:W-:Y:S05]  /*48c0*/  @!P0 NANOSLEEP.SYNCS 0x989680 ;  /* 0x009896800000895d */ /* 0x010fea0003900000 */
[----:B------:R-:W4:Y:S02]  /*48d0*/  @!P0 SYNCS.PHASECHK.TRANS64 P0, [R0+URZ+0x40], RZ ;  /* 0x000040ff000085a7 */ /* 0x000f2400080010ff */
[----:B----4-:R-:W-:Y:S05]  /*48e0*/  @!P0 BRA `(.L_x_63) ;  /* 0xfffffffc00f08947 */ /* 0x010fea000383ffff */
[----:B------:R-:W-:Y:S05]  /*48f0*/  BRA `(.L_x_64) ;  /* 0xffffffc400f07947 */ /* 0x000fea000383ffff */
.L_x_17:
[----:B------:R-:W-:Y:S02]  /*4900*/  MOV R4, UR4 ;  /* 0x0000000400047c02 */ /* 0x000fe40008000f00 */
[----:B------:R-:W-:Y:S02]  /*4910*/  MOV R5, UR4 ;  /* 0x0000000400057c02 */ /* 0x000fe40008000f00 */
[----:B------:R-:W-:-:S07]  /*4920*/  MOV R0, UR33 ;  /* 0x0000002100007c02 */ /* 0x000fce0008000f00 */
.L_x_65:
[----:B--2---:R2:W3:Y:S02]  /*4930*/  SYNCS.PHASECHK.TRANS64.TRYWAIT P0, [R0+URZ+0x18], R5 ;  /* 0x00001805000075a7 */ /* 0x0044e400080011ff */
[----:B---3--:R-:W-:Y:S05]  /*4940*/  @!P0 NANOSLEEP.SYNCS 0x989680 ;  /* 0x009896800000895d */ /* 0x008fea0003900000 */
[----:B------:R-:W3:Y:S02]  /*4950*/  @!P0 SYNCS.PHASECHK.TRANS64 P0, [R0+URZ+0x18], R5 ;  /* 0x00001805000085a7 */ /* 0x000ee400080010ff */
[----:B---3--:R-:W-:Y:S05]  /*4960*/  @!P0 BRA `(.L_x_65) ;  /* 0xfffffffc00f08947 */ /* 0x008fea000383ffff */
[----:B------:R-:W-:Y:S05]  /*4970*/  BRA `(.L_x_16) ;  /* 0xffffffc800c07947 */ /* 0x000fea000383ffff */
.L_x_19:
[----:B------:R-:W-:-:S07]  /*4980*/  MOV R5, R4 ;  /* 0x0000000400057202 */ /* 0x000fce0000000f00 */
.L_x_66:
[----:B---3--:R3:W4:Y:S02]  /*4990*/  SYNCS.PHASECHK.TRANS64.TRYWAIT P0, [R3+URZ+0x40], R5 ;  /* 0x00004005030075a7 */ /* 0x00872400080011ff */
[----:B----4-:R-:W-:Y:S05]  /*49a0*/  @!P0 NANOSLEEP.SYNCS 0x989680 ;  /* 0x009896800000895d */ /* 0x010fea0003900000 */
[----:B------:R-:W4:Y:S02]  /*49b0*/  @!P0 SYNCS.PHASECHK.TRANS64 P0, [R3+URZ+0x40], R5 ;  /* 0x00004005030085a7 */ /* 0x000f2400080010ff */
[----:B----4-:R-:W-:Y:S05]  /*49c0*/  @!P0 BRA `(.L_x_66) ;  /* 0xfffffffc00f08947 */ /* 0x010fea000383ffff */
[----:B------:R-:W-:Y:S05]  /*49d0*/  BRA `(.L_x_67) ;  /* 0xffffffcc000c7947 */ /* 0x000fea000383ffff */
.L_x_21:
[----:B------:R-:W-:Y:S02]  /*49e0*/  MOV R2, UR7 ;  /* 0x0000000700027c02 */ /* 0x000fe40008000f00 */
[----:B------:R-:W-:Y:S02]  /*49f0*/  MOV R3, UR7 ;  /* 0x0000000700037c02 */ /* 0x000fe40008000f00 */
[----:B------:R-:W-:-:S07]  /*4a00*/  MOV R0, UR4 ;  /* 0x0000000400007c02 */ /* 0x000fce0008000f00 */
.L_x_68:
[----:B---3--:R3:W4:Y:S02]  /*4a10*/  SYNCS.PHASECHK.TRANS64.TRYWAIT P0, [R0+URZ+0x18], R3 ;  /* 0x00001803000075a7 */ /* 0x00872400080011ff */
[----:B----4-:R-:W-:Y:S05]  /*4a20*/  @!P0 NANOSLEEP.SYNCS 0x989680 ;  /* 0x009896800000895d */ /* 0x010fea0003900000 */
[----:B------:R-:W4:Y:S02]  /*4a30*/  @!P0 SYNCS.PHASECHK.TRANS64 P0, [R0+URZ+0x18], R3 ;  /* 0x00001803000085a7 */ /* 0x000f2400080010ff */
[----:B----4-:R-:W-:Y:S05]  /*4a40*/  @!P0 BRA `(.L_x_68) ;  /* 0xfffffffc00f08947 */ /* 0x010fea000383ffff */
[----:B------:R-:W-:Y:S05]  /*4a50*/  BRA `(.L_x_69) ;  /* 0xffffffcc00607947 */ /* 0x000fea000383ffff */
.L_x_23:
[----:B------:R-:W-:-:S07]  /*4a60*/  MOV R2, UR50 ;  /* 0x0000003200027c02 */ /* 0x000fce0008000f00 */
.L_x_70:
[----:B---3--:R3:W4:Y:S02]  /*4a70*/  SYNCS.PHASECHK.TRANS64.TRYWAIT P0, [R2+URZ+0x40], RZ ;  /* 0x000040ff020075a7 */ /* 0x00872400080011ff */
[----:B----4-:R-:W-:Y:S05]  /*4a80*/  @!P0 NANOSLEEP.SYNCS 0x989680 ;  /* 0x009896800000895d */ /* 0x010fea0003900000 */
[----:B------:R-:W4:Y:S02]  /*4a90*/  @!P0 SYNCS.PHASECHK.TRANS64 P0, [R2+URZ+0x40], RZ ;  /* 0x000040ff020085a7 */ /* 0x000f2400080010ff */
[----:B----4-:R-:W-:Y:S05]  /*4aa0*/  @!P0 BRA `(.L_x_70) ;  /* 0xfffffffc00f08947 */ /* 0x010fea000383ffff */
[----:B------:R-:W-:Y:S05]  /*4ab0*/  BRA `(.L_x_71) ;  /* 0xffffffcc00787947 */ /* 0x000fea000383ffff */
.L_x_26:
[----:B------:R-:W-:Y:S02]  /*4ac0*/  MOV R2, UR6 ;  /* 0x0000000600027c02 */ /* 0x000fe40008000f00 */
[----:B------:R-:W-:Y:S02]  /*4ad0*/  MOV R3, UR6 ;  /* 0x0000000600037c02 */ /* 0x000fe40008000f00 */
[----:B------:R-:W-:-:S07]  /*4ae0*/  MOV R0, UR50 ;  /* 0x0000003200007c02 */ /* 0x000fce0008000f00 */
.L_x_72:
[----:B---3--:R3:W4:Y:S02]  /*4af0*/  SYNCS.PHASECHK.TRANS64.TRYWAIT P0, [R0+URZ+0x38], R3 ;  /* 0x00003803000075a7 */ /* 0x00872400080011ff */
[----:B----4-:R-:W-:Y:S05]  /*4b00*/  @!P0 NANOSLEEP.SYNCS 0x989680 ;  /* 0x009896800000895d */ /* 0x010fea0003900000 */
[----:B------:R-:W4:Y:S02]  /*4b10*/  @!P0 SYNCS.PHASECHK.TRANS64 P0, [R0+URZ+0x38], R3 ;  /* 0x00003803000085a7 */ /* 0x000f2400080010ff */
[----:B----4-:R-:W-:Y:S05]  /*4b20*/  @!P0 BRA `(.L_x_72) ;  /* 0xfffffffc00f08947 */ /* 0x010fea000383ffff */
[----:B------:R-:W-:Y:S05]  /*4b30*/  BRA `(.L_x_25) ;  /* 0xffffffd000987947 */ /* 0x000fea000383ffff */
.L_x_28:
[----:B------:R-:W-:Y:S02]  /*4b40*/  MOV R2, UR44 ;  /* 0x0000002c00027c02 */ /* 0x000fe40008000f00 */
[----:B------:R-:W-:Y:S02]  /*4b50*/  MOV R3, UR44 ;  /* 0x0000002c00037c02 */ /* 0x000fe40008000f00 */
[----:B------:R-:W-:Y:S07]  /*4b60*/  MOV R0, UR42 ;  /* 0x0000002a00007c02 */ /* 0x000fee0008000f00 */
.L_x_73:
[----:B---3--:R3:W4:Y:S02]  /*4b70*/  SYNCS.PHASECHK.TRANS64.TRYWAIT P1, [R0+URZ], R3 ;  /* 0x00000003000075a7 */ /* 0x00872400080211ff */
[----:B----4-:R-:W-:Y:S05]  /*4b80*/  @!P1 NANOSLEEP.SYNCS 0x989680 ;  /* 0x009896800000995d */ /* 0x010fea0003900000 */
[----:B------:R-:W4:Y:S02]  /*4b90*/  @!P1 SYNCS.PHASECHK.TRANS64 P1, [R0+URZ], R3 ;  /* 0x00000003000095a7 */ /* 0x000f2400080210ff */
[----:B----4-:R-:W-:Y:S05]  /*4ba0*/  @!P1 BRA `(.L_x_73) ;  /* 0xfffffffc00f09947 */ /* 0x010fea000383ffff */
[----:B------:R-:W-:Y:S05]  /*4bb0*/  BRA `(.L_x_27) ;  /* 0xffffffd400447947 */ /* 0x000fea000383ffff */
.L_x_30:
[-C--:B------:R-:W-:Y:S02]  /*4bc0*/  MOV R6, R3.reuse ;  /* 0x0000000300067202 */ /* 0x080fe40000000f00 */
[----:B------:R-:W-:-:S07]  /*4bd0*/  MOV R7, R3 ;  /* 0x0000000300077202 */ /* 0x000fce0000000f00 */
.L_x_74:
[----:B----4-:R4:W3:Y:S02]  /*4be0*/  SYNCS.PHASECHK.TRANS64.TRYWAIT P0, [R2+URZ+0x40], R7 ;  /* 0x00004007020075a7 */ /* 0x0108e400080011ff */
[----:B---3--:R-:W-:Y:S05]  /*4bf0*/  @!P0 NANOSLEEP.SYNCS 0x989680 ;  /* 0x009896800000895d */ /* 0x008fea0003900000 */
[----:B------:R-:W3:Y:S02]  /*4c00*/  @!P0 SYNCS.PHASECHK.TRANS64 P0, [R2+URZ+0x40], R7 ;  /* 0x00004007020085a7 */ /* 0x000ee400080010ff */
[----:B---3--:R-:W-:Y:S05]  /*4c10*/  @!P0 BRA `(.L_x_74) ;  /* 0xfffffffc00f08947 */ /* 0x008fea000383ffff */
[----:B------:R-:W-:Y:S05]  /*4c20*/  BRA `(.L_x_75) ;  /* 0xffffffd400c47947 */ /* 0x000fea000383ffff */
.L_x_32:
[----:B----4-:R-:W-:Y:S02]  /*4c30*/  MOV R2, UR4 ;  /* 0x0000000400027c02 */ /* 0x010fe40008000f00 */
[----:B------:R-:W-:Y:S02]  /*4c40*/  MOV R3, UR4 ;  /* 0x0000000400037c02 */ /* 0x000fe40008000f00 */
[----:B------:R-:W-:-:S07]  /*4c50*/  MOV R0, UR50 ;  /* 0x0000003200007c02 */ /* 0x000fce0008000f00 */
.L_x_76:
[----:B---3--:R3:W4:Y:S02]  /*4c60*/  SYNCS.PHASECHK.TRANS64.TRYWAIT P0, [R0+URZ+0x38], R3 ;  /* 0x00003803000075a7 */ /* 0x00872400080011ff */
[----:B----4-:R-:W-:Y:S05]  /*4c70*/  @!P0 NANOSLEEP.SYNCS 0x989680 ;  /* 0x009896800000895d */ /* 0x010fea0003900000 */
[----:B------:R-:W4:Y:S02]  /*4c80*/  @!P0 SYNCS.PHASECHK.TRANS64 P0, [R0+URZ+0x38], R3 ;  /* 0x00003803000085a7 */ /* 0x000f2400080010ff */
[----:B----4-:R-:W-:Y:S05]  /*4c90*/  @!P0 BRA `(.L_x_76) ;  /* 0xfffffffc00f08947 */ /* 0x010fea000383ffff */
[----:B------:R-:W-:Y:S05]  /*4ca0*/  BRA `(.L_x_22) ;  /* 0xffffffd400fc7947 */ /* 0x000fea000383ffff */
.L_x_38:
[----:B-1----:R1:W3:Y:S02]  /*4cb0*/  SYNCS.PHASECHK.TRANS64.TRYWAIT P0, [R87+URZ+0x40], RZ ;  /* 0x000040ff570075a7 */ /* 0x0022e400080011ff */
[----:B---3--:R-:W-:Y:S05]  /*4cc0*/  @!P0 NANOSLEEP.SYNCS 0x989680 ;  /* 0x009896800000895d */ /* 0x008fea0003900000 */
[----:B------:R-:W3:Y:S02]  /*4cd0*/  @!P0 SYNCS.PHASECHK.TRANS64 P0, [R87+URZ+0x40], RZ ;  /* 0x000040ff570085a7 */ /* 0x000ee400080010ff */
[----:B---3--:R-:W-:Y:S05]  /*4ce0*/  @!P0 BRA `(.L_x_38) ;  /* 0xfffffffc00f08947 */ /* 0x008fea000383ffff */
[----:B------:R-:W-:Y:S05]  /*4cf0*/  BRA `(.L_x_77) ;  /* 0xffffffd800cc7947 */ /* 0x000fea000383ffff */
.L_x_40:
[----:B------:R-:W-:-:S07]  /*4d00*/  MOV R3, R2 ;  /* 0x0000000200037202 */ /* 0x000fce0000000f00 */
.L_x_78:
[----:B-1----:R1:W3:Y:S02]  /*4d10*/  SYNCS.PHASECHK.TRANS64.TRYWAIT P0, [R87+URZ+0x30], R3 ;  /* 0x00003003570075a7 */ /* 0x0022e400080011ff */
[----:B---3--:R-:W-:Y:S05]  /*4d20*/  @!P0 NANOSLEEP.SYNCS 0x989680 ;  /* 0x009896800000895d */ /* 0x008fea0003900000 */
[----:B------:R-:W3:Y:S02]  /*4d30*/  @!P0 SYNCS.PHASECHK.TRANS64 P0, [R87+URZ+0x30], R3 ;  /* 0x00003003570085a7 */ /* 0x000ee400080010ff */
[----:B---3--:R-:W-:Y:S05]  /*4d40*/  @!P0 BRA `(.L_x_78) ;  /* 0xfffffffc00f08947 */ /* 0x008fea000383ffff */
[----:B------:R-:W-:Y:S05]  /*4d50*/  BRA `(.L_x_79) ;  /* 0xffffffdc00bc7947 */ /* 0x000fea000383ffff */
.L_x_49:
[----:B------:R-:W-:-:S07]  /*4d60*/  MOV R5, R4 ;  /* 0x0000000400057202 */ /* 0x000fce0000000f00 */
.L_x_80:
[----:B-1----:R1:W2:Y:S02]  /*4d70*/  SYNCS.PHASECHK.TRANS64.TRYWAIT P0, [R3+URZ+0x40], R5 ;  /* 0x00004005030075a7 */ /* 0x0022a400080011ff */
[----:B--2---:R-:W-:Y:S05]  /*4d80*/  @!P0 NANOSLEEP.SYNCS 0x989680 ;  /* 0x009896800000895d */ /* 0x004fea0003900000 */
[----:B------:R-:W2:Y:S02]  /*4d90*/  @!P0 SYNCS.PHASECHK.TRANS64 P0, [R3+URZ+0x40], R5 ;  /* 0x00004005030085a7 */ /* 0x000ea400080010ff */
[----:B--2---:R-:W-:Y:S05]  /*4da0*/  @!P0 BRA `(.L_x_80) ;  /* 0xfffffffc00f08947 */ /* 0x004fea000383ffff */
[----:B------:R-:W-:Y:S05]  /*4db0*/  BRA `(.L_x_81) ;  /* 0xfffffff4002c7947 */ /* 0x000fea000383ffff */
        .weak           $__internal_0_$__cuda_sm10x_tcgen05_guardrail_trap_col_being_dealloced_not_returned_by_alloc
        .type           $__internal_0_$__cuda_sm10x_tcgen05_guardrail_trap_col_being_dealloced_not_returned_by_alloc,@function
        .size           $__internal_0_$__cuda_sm10x_tcgen05_guardrail_trap_col_being_dealloced_not_returned_by_alloc,($__internal_1_$__cuda_sm10x_tcgen05_guardrail_trap_phase_invalid_during_alloc - $__internal_0_$__cuda_sm10x_tcgen05_guardrail_trap_col_being_dealloced_not_returned_by_alloc)
$__internal_0_$__cuda_sm10x_tcgen05_guardrail_trap_col_being_dealloced_not_returned_by_alloc:
[----:B------:R-:W-:Y:S05]  /*4dc0*/  BPT.TRAP 0x1 ;  /* 0x000000040000795c */ /* 0x000fea0000300000 */
[----:B------:R-:W-:-:S04]  /*4dd0*/  HFMA2 R3, -RZ, RZ, 0, 0 ;  /* 0x00000000ff037431 */ /* 0x000fc800000001ff */
[----:B------:R-:W-:Y:S05]  /*4de0*/  RET.REL.NODEC R2 `(kernel_cutlass_kernel_cudnngrouped_gemmgrouped_gemm_swiglugrouped_gemm_swiglu_quantBlockScaledContiguousGroupedGemmKernel_object_at__TiledMMA_ThrLayoutVMNK11110000_PermutationMNK____MMAAt_0) ;  /* 0xffffffb002847950 */ /* 0x000fea0003c3ffff */
        .weak           $__internal_1_$__cuda_sm10x_tcgen05_guardrail_trap_phase_invalid_during_alloc
        .type           $__internal_1_$__cuda_sm10x_tcgen05_guardrail_trap_phase_invalid_during_alloc,@function
        .size           $__internal_1_$__cuda_sm10x_tcgen05_guardrail_trap_phase_invalid_during_alloc,($__internal_2_$__cuda_sm10x_tcgen05_guardrail_trap_unallocated_columns_being_dealloced - $__internal_1_$__cuda_sm10x_tcgen05_guardrail_trap_phase_invalid_during_alloc)
$__internal_1_$__cuda_sm10x_tcgen05_guardrail_trap_phase_invalid_during_alloc:
[----:B------:R-:W-:Y:S05]  /*4df0*/  BPT.TRAP 0x1 ;  /* 0x000000040000795c */ /* 0x000fea0000300000 */
[----:B------:R-:W-:-:S04]  /*4e00*/  MOV R3, 0x0 ;  /* 0x0000000000037802 */ /* 0x000fc80000000f00 */
[----:B------:R-:W-:Y:S05]  /*4e10*/  RET.REL.NODEC R2 `(kernel_cutlass_kernel_cudnngrouped_gemmgrouped_gemm_swiglugrouped_gemm_swiglu_quantBlockScaledContiguousGroupedGemmKernel_object_at__TiledMMA_ThrLayoutVMNK11110000_PermutationMNK____MMAAt_0) ;  /* 0xffffffb002787950 */ /* 0x000fea0003c3ffff */
        .weak           $__internal_2_$__cuda_sm10x_tcgen05_guardrail_trap_unallocated_columns_being_dealloced
        .type           $__internal_2_$__cuda_sm10x_tcgen05_guardrail_trap_unallocated_columns_being_dealloced,@function
        .size           $__internal_2_$__cuda_sm10x_tcgen05_guardrail_trap_unallocated_columns_being_dealloced,(.L_x_85 - $__internal_2_$__cuda_sm10x_tcgen05_guardrail_trap_unallocated_columns_being_dealloced)
$__internal_2_$__cuda_sm10x_tcgen05_guardrail_trap_unallocated_columns_being_dealloced:
[----:B------:R-:W-:Y:S05]  /*4e20*/  BPT.TRAP 0x1 ;  /* 0x000000040000795c */ /* 0x000fea0000300000 */
[----:B------:R-:W-:-:S04]  /*4e30*/  HFMA2 R3, -RZ, RZ, 0, 0 ;  /* 0x00000000ff037431 */ /* 0x000fc800000001ff */
[----:B------:R-:W-:Y:S05]  /*4e40*/  RET.REL.NODEC R2 `(kernel_cutlass_kernel_cudnngrouped_gemmgrouped_gemm_swiglugrouped_gemm_swiglu_quantBlockScaledContiguousGroupedGemmKernel_object_at__TiledMMA_ThrLayoutVMNK11110000_PermutationMNK____MMAAt_0) ;  /* 0xffffffb0026c7950 */ /* 0x000fea0003c3ffff */
.L_x_82:
[----:B------:R-:W-:-:S00]  /*4e50*/  BRA `(.L_x_82) ;  /* 0xfffffffc00fc7947 */ /* 0x000fc0000383ffff */
[----:B------:R-:W-:-:S00]  /*4e60*/  NOP ;  /* 0x0000000000007918 */ /* 0x000fc00000000000 */
        /* <DEDUP_REMOVED lines=9> */
.L_x_85:


//--------------------- .nv.shared.kernel_cutlass_kernel_cudnngrouped_gemmgrouped_gemm_swiglugrouped_gemm_swiglu_quantBlockScaledContiguousGroupedGemmKernel_object_at__TiledMMA_ThrLayoutVMNK11110000_PermutationMNK____MMAAt_0 --------------------------
	.section	.nv.shared.kernel_cutlass_kernel_cudnngrouped_gemmgrouped_gemm_swiglugrouped_gemm_swiglu_quantBlockScaledContiguousGroupedGemmKernel_object_at__TiledMMA_ThrLayoutVMNK11110000_PermutationMNK____MMAAt_0,"aw",@nobits
	.sectionflags	@""
	.align	1024
	.zero		1024


//--------------------- .nv.shared.reserved.0     --------------------------
	.section	.nv.shared.reserved.0,"aw",@nobits
	.align	8
	.weak		__nv_reservedSMEM_offset_0_alias
	.size		__nv_reservedSMEM_offset_0_alias, 0, 64
	.other		__nv_reservedSMEM_offset_0_alias,@"STO_CUDA_RESERVED_SHARED STV_DEFAULT"
__nv_reservedSMEM_offset_0_alias:
	.zero		0
.nv.shared.reserved.0:
	.zero		64
	.weak		__nv_reservedSMEM_allocation_phase
	.type		__nv_reservedSMEM_allocation_phase,@object
	.size		__nv_reservedSMEM_allocation_phase,(.L_0 - __nv_reservedSMEM_allocation_phase)
__nv_reservedSMEM_allocation_phase:
	.zero		1
.L_0:
	.zero		7
	.weak		__nv_reservedSMEM_devtool_atexit_pc
	.type		__nv_reservedSMEM_devtool_atexit_pc,@object
	.size		__nv_reservedSMEM_devtool_atexit_pc,(__nv_reservedSMEM_allocation_mask - __nv_reservedSMEM_devtool_atexit_pc)
__nv_reservedSMEM_devtool_atexit_pc:
	.zero		8
	.weak		__nv_reservedSMEM_allocation_mask
	.type		__nv_reservedSMEM_allocation_mask,@object
	.size		__nv_reservedSMEM_allocation_mask,(.L_2 - __nv_reservedSMEM_allocation_mask)
__nv_reservedSMEM_allocation_mask:
	.zero		4
.L_2:


//--------------------- .nv.constant0.kernel_cutlass_kernel_cudnngrouped_gemmgrouped_gemm_swiglugrouped_gemm_swiglu_quantBlockScaledContiguousGroupedGemmKernel_object_at__TiledMMA_ThrLayoutVMNK11110000_PermutationMNK____MMAAt_0 --------------------------
	.section	.nv.constant0.kernel_cutlass_kernel_cudnngrouped_gemmgrouped_gemm_swiglugrouped_gemm_swiglu_quantBlockScaledContiguousGroupedGemmKernel_object_at__TiledMMA_ThrLayoutVMNK11110000_PermutationMNK____MMAAt_0,"a",@progbits
	.sectionflags	@""
	.align	4
.nv.constant0.kernel_cutlass_kernel_cudnngrouped_gemmgrouped_gemm_swiglugrouped_gemm_swiglu_quantBlockScaledContiguousGroupedGemmKernel_object_at__TiledMMA_ThrLayoutVMNK11110000_PermutationMNK____MMAAt_0:
	.zero		1924


//--------------------- SYMBOLS --------------------------

	.type		.nv.reservedSmem.offset0,@object
	.size		.nv.reservedSmem.offset0,0x4
	.type		.nv.reservedSmem.cap,@object
	.size		.nv.reservedSmem.cap,0x4
